//
// Generated by NVIDIA NVVM Compiler
//
// Compiler Build ID: CL-36424714
// Cuda compilation tools, release 13.0, V13.0.88
// Based on NVVM 20.0.0
//

.version 9.0
.target sm_100
.address_size 64

	// .globl	_Z10colorGraphPiS_S_i

.visible .entry _Z10colorGraphPiS_S_i(
	.param .u64 .ptr .align 1 _Z10colorGraphPiS_S_i_param_0,
	.param .u64 .ptr .align 1 _Z10colorGraphPiS_S_i_param_1,
	.param .u64 .ptr .align 1 _Z10colorGraphPiS_S_i_param_2,
	.param .u32 _Z10colorGraphPiS_S_i_param_3
)
{
	.local .align 16 .b8 	__local_depot0[128];
	.reg .b64 	%SP;
	.reg .b64 	%SPL;
	.reg .pred 	%p<140>;
	.reg .b16 	%rs<134>;
	.reg .b32 	%r<168>;
	.reg .b64 	%rd<38>;

	mov.u64 	%SPL, __local_depot0;
	ld.param.u64 	%rd7, [_Z10colorGraphPiS_S_i_param_0];
	ld.param.u64 	%rd6, [_Z10colorGraphPiS_S_i_param_1];
	ld.param.u64 	%rd8, [_Z10colorGraphPiS_S_i_param_2];
	ld.param.u32 	%r22, [_Z10colorGraphPiS_S_i_param_3];
	cvta.to.global.u64 	%rd1, %rd7;
	cvta.to.global.u64 	%rd2, %rd8;
	add.u64 	%rd3, %SPL, 0;
	mov.u32 	%r23, %ctaid.x;
	mov.u32 	%r24, %ntid.x;
	mov.u32 	%r25, %tid.x;
	mad.lo.s32 	%r1, %r23, %r24, %r25;
	setp.ge.s32 	%p1, %r1, %r22;
	@%p1 bra 	$L__BB0_147;
	cvta.to.global.u64 	%rd10, %rd6;
	mov.b32 	%r26, 16843009;
	st.local.v4.b32 	[%rd3], {%r26, %r26, %r26, %r26};
	st.local.v4.b32 	[%rd3+16], {%r26, %r26, %r26, %r26};
	st.local.v4.b32 	[%rd3+32], {%r26, %r26, %r26, %r26};
	st.local.v4.b32 	[%rd3+48], {%r26, %r26, %r26, %r26};
	st.local.v4.b32 	[%rd3+64], {%r26, %r26, %r26, %r26};
	st.local.v4.b32 	[%rd3+80], {%r26, %r26, %r26, %r26};
	st.local.v4.b32 	[%rd3+96], {%r26, %r26, %r26, %r26};
	st.local.v4.b32 	[%rd3+112], {%r26, %r26, %r26, %r26};
	mul.wide.s32 	%rd11, %r1, 4;
	add.s64 	%rd12, %rd10, %rd11;
	ld.global.u32 	%r2, [%rd12];
	ld.global.u32 	%r3, [%rd12+4];
	setp.ge.s32 	%p2, %r2, %r3;
	@%p2 bra 	$L__BB0_18;
	sub.s32 	%r27, %r3, %r2;
	and.b32  	%r4, %r27, 3;
	setp.eq.s32 	%p3, %r4, 0;
	mov.u32 	%r164, %r2;
	@%p3 bra 	$L__BB0_7;
	neg.s32 	%r162, %r4;
	mov.u32 	%r164, %r2;
$L__BB0_4:
	.pragma "nounroll";
	mul.wide.s32 	%rd13, %r164, 4;
	add.s64 	%rd14, %rd1, %rd13;
	ld.global.u32 	%r28, [%rd14];
	mul.wide.s32 	%rd15, %r28, 4;
	add.s64 	%rd16, %rd2, %rd15;
	ld.global.u32 	%r8, [%rd16];
	setp.eq.s32 	%p4, %r8, -1;
	@%p4 bra 	$L__BB0_6;
	cvt.s64.s32 	%rd17, %r8;
	add.s64 	%rd18, %rd3, %rd17;
	mov.b16 	%rs1, 0;
	st.local.u8 	[%rd18], %rs1;
$L__BB0_6:
	add.s32 	%r164, %r164, 1;
	add.s32 	%r162, %r162, 1;
	setp.ne.s32 	%p5, %r162, 0;
	@%p5 bra 	$L__BB0_4;
$L__BB0_7:
	sub.s32 	%r29, %r2, %r3;
	setp.gt.u32 	%p6, %r29, -4;
	@%p6 bra 	$L__BB0_18;
	sub.s32 	%r165, %r164, %r3;
	add.s64 	%rd4, %rd1, 8;
$L__BB0_9:
	mul.wide.s32 	%rd19, %r164, 4;
	add.s64 	%rd5, %rd4, %rd19;
	ld.global.u32 	%r30, [%rd5+-8];
	mul.wide.s32 	%rd20, %r30, 4;
	add.s64 	%rd21, %rd2, %rd20;
	ld.global.u32 	%r15, [%rd21];
	setp.eq.s32 	%p7, %r15, -1;
	@%p7 bra 	$L__BB0_11;
	cvt.s64.s32 	%rd22, %r15;
	add.s64 	%rd23, %rd3, %rd22;
	mov.b16 	%rs2, 0;
	st.local.u8 	[%rd23], %rs2;
$L__BB0_11:
	ld.global.u32 	%r31, [%rd5+-4];
	mul.wide.s32 	%rd24, %r31, 4;
	add.s64 	%rd25, %rd2, %rd24;
	ld.global.u32 	%r16, [%rd25];
	setp.eq.s32 	%p8, %r16, -1;
	@%p8 bra 	$L__BB0_13;
	cvt.s64.s32 	%rd26, %r16;
	add.s64 	%rd27, %rd3, %rd26;
	mov.b16 	%rs3, 0;
	st.local.u8 	[%rd27], %rs3;
$L__BB0_13:
	ld.global.u32 	%r32, [%rd5];
	mul.wide.s32 	%rd28, %r32, 4;
	add.s64 	%rd29, %rd2, %rd28;
	ld.global.u32 	%r17, [%rd29];
	setp.eq.s32 	%p9, %r17, -1;
	@%p9 bra 	$L__BB0_15;
	cvt.s64.s32 	%rd30, %r17;
	add.s64 	%rd31, %rd3, %rd30;
	mov.b16 	%rs4, 0;
	st.local.u8 	[%rd31], %rs4;
$L__BB0_15:
	ld.global.u32 	%r33, [%rd5+4];
	mul.wide.s32 	%rd32, %r33, 4;
	add.s64 	%rd33, %rd2, %rd32;
	ld.global.u32 	%r18, [%rd33];
	setp.eq.s32 	%p10, %r18, -1;
	@%p10 bra 	$L__BB0_17;
	cvt.s64.s32 	%rd34, %r18;
	add.s64 	%rd35, %rd3, %rd34;
	mov.b16 	%rs5, 0;
	st.local.u8 	[%rd35], %rs5;
$L__BB0_17:
	add.s32 	%r164, %r164, 4;
	add.s32 	%r165, %r165, 4;
	setp.ne.s32 	%p11, %r165, 0;
	@%p11 bra 	$L__BB0_9;
$L__BB0_18:
	ld.local.u8 	%rs6, [%rd3];
	setp.eq.s16 	%p12, %rs6, 0;
	mov.b32 	%r167, 0;
	@%p12 bra 	$L__BB0_20;
$L__BB0_19:
	add.s64 	%rd37, %rd2, %rd11;
	st.global.u32 	[%rd37], %r167;
	bra.uni 	$L__BB0_147;
$L__BB0_20:
	ld.local.u8 	%rs7, [%rd3+1];
	setp.ne.s16 	%p13, %rs7, 0;
	mov.b32 	%r167, 1;
	@%p13 bra 	$L__BB0_19;
	ld.local.u8 	%rs8, [%rd3+2];
	setp.ne.s16 	%p14, %rs8, 0;
	mov.b32 	%r167, 2;
	@%p14 bra 	$L__BB0_19;
	ld.local.u8 	%rs9, [%rd3+3];
	setp.ne.s16 	%p15, %rs9, 0;
	mov.b32 	%r167, 3;
	@%p15 bra 	$L__BB0_19;
	ld.local.u8 	%rs10, [%rd3+4];
	setp.ne.s16 	%p16, %rs10, 0;
	mov.b32 	%r167, 4;
	@%p16 bra 	$L__BB0_19;
	ld.local.u8 	%rs11, [%rd3+5];
	setp.ne.s16 	%p17, %rs11, 0;
	mov.b32 	%r167, 5;
	@%p17 bra 	$L__BB0_19;
	ld.local.u8 	%rs12, [%rd3+6];
	setp.ne.s16 	%p18, %rs12, 0;
	mov.b32 	%r167, 6;
	@%p18 bra 	$L__BB0_19;
	ld.local.u8 	%rs13, [%rd3+7];
	setp.ne.s16 	%p19, %rs13, 0;
	mov.b32 	%r167, 7;
	@%p19 bra 	$L__BB0_19;
	ld.local.u8 	%rs14, [%rd3+8];
	setp.ne.s16 	%p20, %rs14, 0;
	mov.b32 	%r167, 8;
	@%p20 bra 	$L__BB0_19;
	ld.local.u8 	%rs15, [%rd3+9];
	setp.ne.s16 	%p21, %rs15, 0;
	mov.b32 	%r167, 9;
	@%p21 bra 	$L__BB0_19;
	ld.local.u8 	%rs16, [%rd3+10];
	setp.ne.s16 	%p22, %rs16, 0;
	mov.b32 	%r167, 10;
	@%p22 bra 	$L__BB0_19;
	ld.local.u8 	%rs17, [%rd3+11];
	setp.ne.s16 	%p23, %rs17, 0;
	mov.b32 	%r167, 11;
	@%p23 bra 	$L__BB0_19;
	ld.local.u8 	%rs18, [%rd3+12];
	setp.ne.s16 	%p24, %rs18, 0;
	mov.b32 	%r167, 12;
	@%p24 bra 	$L__BB0_19;
	ld.local.u8 	%rs19, [%rd3+13];
	setp.ne.s16 	%p25, %rs19, 0;
	mov.b32 	%r167, 13;
	@%p25 bra 	$L__BB0_19;
	ld.local.u8 	%rs20, [%rd3+14];
	setp.ne.s16 	%p26, %rs20, 0;
	mov.b32 	%r167, 14;
	@%p26 bra 	$L__BB0_19;
	ld.local.u8 	%rs21, [%rd3+15];
	setp.ne.s16 	%p27, %rs21, 0;
	mov.b32 	%r167, 15;
	@%p27 bra 	$L__BB0_19;
	ld.local.u8 	%rs22, [%rd3+16];
	setp.ne.s16 	%p28, %rs22, 0;
	mov.b32 	%r167, 16;
	@%p28 bra 	$L__BB0_19;
	ld.local.u8 	%rs23, [%rd3+17];
	setp.ne.s16 	%p29, %rs23, 0;
	mov.b32 	%r167, 17;
	@%p29 bra 	$L__BB0_19;
	ld.local.u8 	%rs24, [%rd3+18];
	setp.ne.s16 	%p30, %rs24, 0;
	mov.b32 	%r167, 18;
	@%p30 bra 	$L__BB0_19;
	ld.local.u8 	%rs25, [%rd3+19];
	setp.ne.s16 	%p31, %rs25, 0;
	mov.b32 	%r167, 19;
	@%p31 bra 	$L__BB0_19;
	ld.local.u8 	%rs26, [%rd3+20];
	setp.ne.s16 	%p32, %rs26, 0;
	mov.b32 	%r167, 20;
	@%p32 bra 	$L__BB0_19;
	ld.local.u8 	%rs27, [%rd3+21];
	setp.ne.s16 	%p33, %rs27, 0;
	mov.b32 	%r167, 21;
	@%p33 bra 	$L__BB0_19;
	ld.local.u8 	%rs28, [%rd3+22];
	setp.ne.s16 	%p34, %rs28, 0;
	mov.b32 	%r167, 22;
	@%p34 bra 	$L__BB0_19;
	ld.local.u8 	%rs29, [%rd3+23];
	setp.ne.s16 	%p35, %rs29, 0;
	mov.b32 	%r167, 23;
	@%p35 bra 	$L__BB0_19;
	ld.local.u8 	%rs30, [%rd3+24];
	setp.ne.s16 	%p36, %rs30, 0;
	mov.b32 	%r167, 24;
	@%p36 bra 	$L__BB0_19;
	ld.local.u8 	%rs31, [%rd3+25];
	setp.ne.s16 	%p37, %rs31, 0;
	mov.b32 	%r167, 25;
	@%p37 bra 	$L__BB0_19;
	ld.local.u8 	%rs32, [%rd3+26];
	setp.ne.s16 	%p38, %rs32, 0;
	mov.b32 	%r167, 26;
	@%p38 bra 	$L__BB0_19;
	ld.local.u8 	%rs33, [%rd3+27];
	setp.ne.s16 	%p39, %rs33, 0;
	mov.b32 	%r167, 27;
	@%p39 bra 	$L__BB0_19;
	ld.local.u8 	%rs34, [%rd3+28];
	setp.ne.s16 	%p40, %rs34, 0;
	mov.b32 	%r167, 28;
	@%p40 bra 	$L__BB0_19;
	ld.local.u8 	%rs35, [%rd3+29];
	setp.ne.s16 	%p41, %rs35, 0;
	mov.b32 	%r167, 29;
	@%p41 bra 	$L__BB0_19;
	ld.local.u8 	%rs36, [%rd3+30];
	setp.ne.s16 	%p42, %rs36, 0;
	mov.b32 	%r167, 30;
	@%p42 bra 	$L__BB0_19;
	ld.local.u8 	%rs37, [%rd3+31];
	setp.ne.s16 	%p43, %rs37, 0;
	mov.b32 	%r167, 31;
	@%p43 bra 	$L__BB0_19;
	ld.local.u8 	%rs38, [%rd3+32];
	setp.ne.s16 	%p44, %rs38, 0;
	mov.b32 	%r167, 32;
	@%p44 bra 	$L__BB0_19;
	ld.local.u8 	%rs39, [%rd3+33];
	setp.ne.s16 	%p45, %rs39, 0;
	mov.b32 	%r167, 33;
	@%p45 bra 	$L__BB0_19;
	ld.local.u8 	%rs40, [%rd3+34];
	setp.ne.s16 	%p46, %rs40, 0;
	mov.b32 	%r167, 34;
	@%p46 bra 	$L__BB0_19;
	ld.local.u8 	%rs41, [%rd3+35];
	setp.ne.s16 	%p47, %rs41, 0;
	mov.b32 	%r167, 35;
	@%p47 bra 	$L__BB0_19;
	ld.local.u8 	%rs42, [%rd3+36];
	setp.ne.s16 	%p48, %rs42, 0;
	mov.b32 	%r167, 36;
	@%p48 bra 	$L__BB0_19;
	ld.local.u8 	%rs43, [%rd3+37];
	setp.ne.s16 	%p49, %rs43, 0;
	mov.b32 	%r167, 37;
	@%p49 bra 	$L__BB0_19;
	ld.local.u8 	%rs44, [%rd3+38];
	setp.ne.s16 	%p50, %rs44, 0;
	mov.b32 	%r167, 38;
	@%p50 bra 	$L__BB0_19;
	ld.local.u8 	%rs45, [%rd3+39];
	setp.ne.s16 	%p51, %rs45, 0;
	mov.b32 	%r167, 39;
	@%p51 bra 	$L__BB0_19;
	ld.local.u8 	%rs46, [%rd3+40];
	setp.ne.s16 	%p52, %rs46, 0;
	mov.b32 	%r167, 40;
	@%p52 bra 	$L__BB0_19;
	ld.local.u8 	%rs47, [%rd3+41];
	setp.ne.s16 	%p53, %rs47, 0;
	mov.b32 	%r167, 41;
	@%p53 bra 	$L__BB0_19;
	ld.local.u8 	%rs48, [%rd3+42];
	setp.ne.s16 	%p54, %rs48, 0;
	mov.b32 	%r167, 42;
	@%p54 bra 	$L__BB0_19;
	ld.local.u8 	%rs49, [%rd3+43];
	setp.ne.s16 	%p55, %rs49, 0;
	mov.b32 	%r167, 43;
	@%p55 bra 	$L__BB0_19;
	ld.local.u8 	%rs50, [%rd3+44];
	setp.ne.s16 	%p56, %rs50, 0;
	mov.b32 	%r167, 44;
	@%p56 bra 	$L__BB0_19;
	ld.local.u8 	%rs51, [%rd3+45];
	setp.ne.s16 	%p57, %rs51, 0;
	mov.b32 	%r167, 45;
	@%p57 bra 	$L__BB0_19;
	ld.local.u8 	%rs52, [%rd3+46];
	setp.ne.s16 	%p58, %rs52, 0;
	mov.b32 	%r167, 46;
	@%p58 bra 	$L__BB0_19;
	ld.local.u8 	%rs53, [%rd3+47];
	setp.ne.s16 	%p59, %rs53, 0;
	mov.b32 	%r167, 47;
	@%p59 bra 	$L__BB0_19;
	ld.local.u8 	%rs54, [%rd3+48];
	setp.ne.s16 	%p60, %rs54, 0;
	mov.b32 	%r167, 48;
	@%p60 bra 	$L__BB0_19;
	ld.local.u8 	%rs55, [%rd3+49];
	setp.ne.s16 	%p61, %rs55, 0;
	mov.b32 	%r167, 49;
	@%p61 bra 	$L__BB0_19;
	ld.local.u8 	%rs56, [%rd3+50];
	setp.ne.s16 	%p62, %rs56, 0;
	mov.b32 	%r167, 50;
	@%p62 bra 	$L__BB0_19;
	ld.local.u8 	%rs57, [%rd3+51];
	setp.ne.s16 	%p63, %rs57, 0;
	mov.b32 	%r167, 51;
	@%p63 bra 	$L__BB0_19;
	ld.local.u8 	%rs58, [%rd3+52];
	setp.ne.s16 	%p64, %rs58, 0;
	mov.b32 	%r167, 52;
	@%p64 bra 	$L__BB0_19;
	ld.local.u8 	%rs59, [%rd3+53];
	setp.ne.s16 	%p65, %rs59, 0;
	mov.b32 	%r167, 53;
	@%p65 bra 	$L__BB0_19;
	ld.local.u8 	%rs60, [%rd3+54];
	setp.ne.s16 	%p66, %rs60, 0;
	mov.b32 	%r167, 54;
	@%p66 bra 	$L__BB0_19;
	ld.local.u8 	%rs61, [%rd3+55];
	setp.ne.s16 	%p67, %rs61, 0;
	mov.b32 	%r167, 55;
	@%p67 bra 	$L__BB0_19;
	ld.local.u8 	%rs62, [%rd3+56];
	setp.ne.s16 	%p68, %rs62, 0;
	mov.b32 	%r167, 56;
	@%p68 bra 	$L__BB0_19;
	ld.local.u8 	%rs63, [%rd3+57];
	setp.ne.s16 	%p69, %rs63, 0;
	mov.b32 	%r167, 57;
	@%p69 bra 	$L__BB0_19;
	ld.local.u8 	%rs64, [%rd3+58];
	setp.ne.s16 	%p70, %rs64, 0;
	mov.b32 	%r167, 58;
	@%p70 bra 	$L__BB0_19;
	ld.local.u8 	%rs65, [%rd3+59];
	setp.ne.s16 	%p71, %rs65, 0;
	mov.b32 	%r167, 59;
	@%p71 bra 	$L__BB0_19;
	ld.local.u8 	%rs66, [%rd3+60];
	setp.ne.s16 	%p72, %rs66, 0;
	mov.b32 	%r167, 60;
	@%p72 bra 	$L__BB0_19;
	ld.local.u8 	%rs67, [%rd3+61];
	setp.ne.s16 	%p73, %rs67, 0;
	mov.b32 	%r167, 61;
	@%p73 bra 	$L__BB0_19;
	ld.local.u8 	%rs68, [%rd3+62];
	setp.ne.s16 	%p74, %rs68, 0;
	mov.b32 	%r167, 62;
	@%p74 bra 	$L__BB0_19;
	ld.local.u8 	%rs69, [%rd3+63];
	setp.ne.s16 	%p75, %rs69, 0;
	mov.b32 	%r167, 63;
	@%p75 bra 	$L__BB0_19;
	ld.local.u8 	%rs70, [%rd3+64];
	setp.ne.s16 	%p76, %rs70, 0;
	mov.b32 	%r167, 64;
	@%p76 bra 	$L__BB0_19;
	ld.local.u8 	%rs71, [%rd3+65];
	setp.ne.s16 	%p77, %rs71, 0;
	mov.b32 	%r167, 65;
	@%p77 bra 	$L__BB0_19;
	ld.local.u8 	%rs72, [%rd3+66];
	setp.ne.s16 	%p78, %rs72, 0;
	mov.b32 	%r167, 66;
	@%p78 bra 	$L__BB0_19;
	ld.local.u8 	%rs73, [%rd3+67];
	setp.ne.s16 	%p79, %rs73, 0;
	mov.b32 	%r167, 67;
	@%p79 bra 	$L__BB0_19;
	ld.local.u8 	%rs74, [%rd3+68];
	setp.ne.s16 	%p80, %rs74, 0;
	mov.b32 	%r167, 68;
	@%p80 bra 	$L__BB0_19;
	ld.local.u8 	%rs75, [%rd3+69];
	setp.ne.s16 	%p81, %rs75, 0;
	mov.b32 	%r167, 69;
	@%p81 bra 	$L__BB0_19;
	ld.local.u8 	%rs76, [%rd3+70];
	setp.ne.s16 	%p82, %rs76, 0;
	mov.b32 	%r167, 70;
	@%p82 bra 	$L__BB0_19;
	ld.local.u8 	%rs77, [%rd3+71];
	setp.ne.s16 	%p83, %rs77, 0;
	mov.b32 	%r167, 71;
	@%p83 bra 	$L__BB0_19;
	ld.local.u8 	%rs78, [%rd3+72];
	setp.ne.s16 	%p84, %rs78, 0;
	mov.b32 	%r167, 72;
	@%p84 bra 	$L__BB0_19;
	ld.local.u8 	%rs79, [%rd3+73];
	setp.ne.s16 	%p85, %rs79, 0;
	mov.b32 	%r167, 73;
	@%p85 bra 	$L__BB0_19;
	ld.local.u8 	%rs80, [%rd3+74];
	setp.ne.s16 	%p86, %rs80, 0;
	mov.b32 	%r167, 74;
	@%p86 bra 	$L__BB0_19;
	ld.local.u8 	%rs81, [%rd3+75];
	setp.ne.s16 	%p87, %rs81, 0;
	mov.b32 	%r167, 75;
	@%p87 bra 	$L__BB0_19;
	ld.local.u8 	%rs82, [%rd3+76];
	setp.ne.s16 	%p88, %rs82, 0;
	mov.b32 	%r167, 76;
	@%p88 bra 	$L__BB0_19;
	ld.local.u8 	%rs83, [%rd3+77];
	setp.ne.s16 	%p89, %rs83, 0;
	mov.b32 	%r167, 77;
	@%p89 bra 	$L__BB0_19;
	ld.local.u8 	%rs84, [%rd3+78];
	setp.ne.s16 	%p90, %rs84, 0;
	mov.b32 	%r167, 78;
	@%p90 bra 	$L__BB0_19;
	ld.local.u8 	%rs85, [%rd3+79];
	setp.ne.s16 	%p91, %rs85, 0;
	mov.b32 	%r167, 79;
	@%p91 bra 	$L__BB0_19;
	ld.local.u8 	%rs86, [%rd3+80];
	setp.ne.s16 	%p92, %rs86, 0;
	mov.b32 	%r167, 80;
	@%p92 bra 	$L__BB0_19;
	ld.local.u8 	%rs87, [%rd3+81];
	setp.ne.s16 	%p93, %rs87, 0;
	mov.b32 	%r167, 81;
	@%p93 bra 	$L__BB0_19;
	ld.local.u8 	%rs88, [%rd3+82];
	setp.ne.s16 	%p94, %rs88, 0;
	mov.b32 	%r167, 82;
	@%p94 bra 	$L__BB0_19;
	ld.local.u8 	%rs89, [%rd3+83];
	setp.ne.s16 	%p95, %rs89, 0;
	mov.b32 	%r167, 83;
	@%p95 bra 	$L__BB0_19;
	ld.local.u8 	%rs90, [%rd3+84];
	setp.ne.s16 	%p96, %rs90, 0;
	mov.b32 	%r167, 84;
	@%p96 bra 	$L__BB0_19;
	ld.local.u8 	%rs91, [%rd3+85];
	setp.ne.s16 	%p97, %rs91, 0;
	mov.b32 	%r167, 85;
	@%p97 bra 	$L__BB0_19;
	ld.local.u8 	%rs92, [%rd3+86];
	setp.ne.s16 	%p98, %rs92, 0;
	mov.b32 	%r167, 86;
	@%p98 bra 	$L__BB0_19;
	ld.local.u8 	%rs93, [%rd3+87];
	setp.ne.s16 	%p99, %rs93, 0;
	mov.b32 	%r167, 87;
	@%p99 bra 	$L__BB0_19;
	ld.local.u8 	%rs94, [%rd3+88];
	setp.ne.s16 	%p100, %rs94, 0;
	mov.b32 	%r167, 88;
	@%p100 bra 	$L__BB0_19;
	ld.local.u8 	%rs95, [%rd3+89];
	setp.ne.s16 	%p101, %rs95, 0;
	mov.b32 	%r167, 89;
	@%p101 bra 	$L__BB0_19;
	ld.local.u8 	%rs96, [%rd3+90];
	setp.ne.s16 	%p102, %rs96, 0;
	mov.b32 	%r167, 90;
	@%p102 bra 	$L__BB0_19;
	ld.local.u8 	%rs97, [%rd3+91];
	setp.ne.s16 	%p103, %rs97, 0;
	mov.b32 	%r167, 91;
	@%p103 bra 	$L__BB0_19;
	ld.local.u8 	%rs98, [%rd3+92];
	setp.ne.s16 	%p104, %rs98, 0;
	mov.b32 	%r167, 92;
	@%p104 bra 	$L__BB0_19;
	ld.local.u8 	%rs99, [%rd3+93];
	setp.ne.s16 	%p105, %rs99, 0;
	mov.b32 	%r167, 93;
	@%p105 bra 	$L__BB0_19;
	ld.local.u8 	%rs100, [%rd3+94];
	setp.ne.s16 	%p106, %rs100, 0;
	mov.b32 	%r167, 94;
	@%p106 bra 	$L__BB0_19;
	ld.local.u8 	%rs101, [%rd3+95];
	setp.ne.s16 	%p107, %rs101, 0;
	mov.b32 	%r167, 95;
	@%p107 bra 	$L__BB0_19;
	ld.local.u8 	%rs102, [%rd3+96];
	setp.ne.s16 	%p108, %rs102, 0;
	mov.b32 	%r167, 96;
	@%p108 bra 	$L__BB0_19;
	ld.local.u8 	%rs103, [%rd3+97];
	setp.ne.s16 	%p109, %rs103, 0;
	mov.b32 	%r167, 97;
	@%p109 bra 	$L__BB0_19;
	ld.local.u8 	%rs104, [%rd3+98];
	setp.ne.s16 	%p110, %rs104, 0;
	mov.b32 	%r167, 98;
	@%p110 bra 	$L__BB0_19;
	ld.local.u8 	%rs105, [%rd3+99];
	setp.ne.s16 	%p111, %rs105, 0;
	mov.b32 	%r167, 99;
	@%p111 bra 	$L__BB0_19;
	ld.local.u8 	%rs106, [%rd3+100];
	setp.ne.s16 	%p112, %rs106, 0;
	mov.b32 	%r167, 100;
	@%p112 bra 	$L__BB0_19;
	ld.local.u8 	%rs107, [%rd3+101];
	setp.ne.s16 	%p113, %rs107, 0;
	mov.b32 	%r167, 101;
	@%p113 bra 	$L__BB0_19;
	ld.local.u8 	%rs108, [%rd3+102];
	setp.ne.s16 	%p114, %rs108, 0;
	mov.b32 	%r167, 102;
	@%p114 bra 	$L__BB0_19;
	ld.local.u8 	%rs109, [%rd3+103];
	setp.ne.s16 	%p115, %rs109, 0;
	mov.b32 	%r167, 103;
	@%p115 bra 	$L__BB0_19;
	ld.local.u8 	%rs110, [%rd3+104];
	setp.ne.s16 	%p116, %rs110, 0;
	mov.b32 	%r167, 104;
	@%p116 bra 	$L__BB0_19;
	ld.local.u8 	%rs111, [%rd3+105];
	setp.ne.s16 	%p117, %rs111, 0;
	mov.b32 	%r167, 105;
	@%p117 bra 	$L__BB0_19;
	ld.local.u8 	%rs112, [%rd3+106];
	setp.ne.s16 	%p118, %rs112, 0;
	mov.b32 	%r167, 106;
	@%p118 bra 	$L__BB0_19;
	ld.local.u8 	%rs113, [%rd3+107];
	setp.ne.s16 	%p119, %rs113, 0;
	mov.b32 	%r167, 107;
	@%p119 bra 	$L__BB0_19;
	ld.local.u8 	%rs114, [%rd3+108];
	setp.ne.s16 	%p120, %rs114, 0;
	mov.b32 	%r167, 108;
	@%p120 bra 	$L__BB0_19;
	ld.local.u8 	%rs115, [%rd3+109];
	setp.ne.s16 	%p121, %rs115, 0;
	mov.b32 	%r167, 109;
	@%p121 bra 	$L__BB0_19;
	ld.local.u8 	%rs116, [%rd3+110];
	setp.ne.s16 	%p122, %rs116, 0;
	mov.b32 	%r167, 110;
	@%p122 bra 	$L__BB0_19;
	ld.local.u8 	%rs117, [%rd3+111];
	setp.ne.s16 	%p123, %rs117, 0;
	mov.b32 	%r167, 111;
	@%p123 bra 	$L__BB0_19;
	ld.local.u8 	%rs118, [%rd3+112];
	setp.ne.s16 	%p124, %rs118, 0;
	mov.b32 	%r167, 112;
	@%p124 bra 	$L__BB0_19;
	ld.local.u8 	%rs119, [%rd3+113];
	setp.ne.s16 	%p125, %rs119, 0;
	mov.b32 	%r167, 113;
	@%p125 bra 	$L__BB0_19;
	ld.local.u8 	%rs120, [%rd3+114];
	setp.ne.s16 	%p126, %rs120, 0;
	mov.b32 	%r167, 114;
	@%p126 bra 	$L__BB0_19;
	ld.local.u8 	%rs121, [%rd3+115];
	setp.ne.s16 	%p127, %rs121, 0;
	mov.b32 	%r167, 115;
	@%p127 bra 	$L__BB0_19;
	ld.local.u8 	%rs122, [%rd3+116];
	setp.ne.s16 	%p128, %rs122, 0;
	mov.b32 	%r167, 116;
	@%p128 bra 	$L__BB0_19;
	ld.local.u8 	%rs123, [%rd3+117];
	setp.ne.s16 	%p129, %rs123, 0;
	mov.b32 	%r167, 117;
	@%p129 bra 	$L__BB0_19;
	ld.local.u8 	%rs124, [%rd3+118];
	setp.ne.s16 	%p130, %rs124, 0;
	mov.b32 	%r167, 118;
	@%p130 bra 	$L__BB0_19;
	ld.local.u8 	%rs125, [%rd3+119];
	setp.ne.s16 	%p131, %rs125, 0;
	mov.b32 	%r167, 119;
	@%p131 bra 	$L__BB0_19;
	ld.local.u8 	%rs126, [%rd3+120];
	setp.ne.s16 	%p132, %rs126, 0;
	mov.b32 	%r167, 120;
	@%p132 bra 	$L__BB0_19;
	ld.local.u8 	%rs127, [%rd3+121];
	setp.ne.s16 	%p133, %rs127, 0;
	mov.b32 	%r167, 121;
	@%p133 bra 	$L__BB0_19;
	ld.local.u8 	%rs128, [%rd3+122];
	setp.ne.s16 	%p134, %rs128, 0;
	mov.b32 	%r167, 122;
	@%p134 bra 	$L__BB0_19;
	ld.local.u8 	%rs129, [%rd3+123];
	setp.ne.s16 	%p135, %rs129, 0;
	mov.b32 	%r167, 123;
	@%p135 bra 	$L__BB0_19;
	ld.local.u8 	%rs130, [%rd3+124];
	setp.ne.s16 	%p136, %rs130, 0;
	mov.b32 	%r167, 124;
	@%p136 bra 	$L__BB0_19;
	ld.local.u8 	%rs131, [%rd3+125];
	setp.ne.s16 	%p137, %rs131, 0;
	mov.b32 	%r167, 125;
	@%p137 bra 	$L__BB0_19;
	ld.local.u8 	%rs132, [%rd3+126];
	setp.ne.s16 	%p138, %rs132, 0;
	mov.b32 	%r167, 126;
	@%p138 bra 	$L__BB0_19;
	ld.local.u8 	%rs133, [%rd3+127];
	setp.ne.s16 	%p139, %rs133, 0;
	mov.b32 	%r167, 127;
	@%p139 bra 	$L__BB0_19;
$L__BB0_147:
	ret;

}


// ===== COMPILED SASS (sm_100) =====

	.target	sm_100

	.elftype	@"ET_EXEC"


//--------------------- .note.nv.tkinfo           --------------------------
	.section	.note.nv.tkinfo,"",@"SHT_NOTE"
	.sectionflags	@"SHF_NOTE_NV_TKINFO"
	.tkinfo
        /*0018*/ 	.word	0x00000002
        /*0030*/ 	.string	""
        /*0030*/ 	.string	"ptxas"
        /*0030*/ 	.string	"Cuda compilation tools, release 13.0, V13.0.88"
        /*0030*/ 	.string	"Build cuda_13.0.r13.0/compiler.36424714_0"
        /*0030*/ 	.string	"-arch sm_100 -m 64 "



//--------------------- .note.nv.cuinfo           --------------------------
	.section	.note.nv.cuinfo,"",@"SHT_NOTE"
	.sectionflags	@"SHF_NOTE_NV_CUINFO"
        /*0018*/ 	.short	0x0002
        /*001a*/ 	.short	0x0064
        /*001c*/ 	.short	0x0082
	.zero		2


//--------------------- .nv.info                  --------------------------
	.section	.nv.info,"",@"SHT_CUDA_INFO"
	.align	4


	//----- nvinfo : EIATTR_REGCOUNT
	.align		4
        /*0000*/ 	.byte	0x04, 0x2f
        /*0002*/ 	.short	(.L_1 - .L_0)
	.align		4
.L_0:
        /*0004*/ 	.word	index@(_Z10colorGraphPiS_S_i)
        /*0008*/ 	.word	0x00000020


	//----- nvinfo : EIATTR_FRAME_SIZE
	.align		4
.L_1:
        /*000c*/ 	.byte	0x04, 0x11
        /*000e*/ 	.short	(.L_3 - .L_2)
	.align		4
.L_2:
        /*0010*/ 	.word	index@(_Z10colorGraphPiS_S_i)
        /*0014*/ 	.word	0x00000080


	//----- nvinfo : EIATTR_MIN_STACK_SIZE
	.align		4
.L_3:
        /*0018*/ 	.byte	0x04, 0x12
        /*001a*/ 	.short	(.L_5 - .L_4)
	.align		4
.L_4:
        /*001c*/ 	.word	index@(_Z10colorGraphPiS_S_i)
        /*0020*/ 	.word	0x00000080
.L_5:


//--------------------- .nv.compat                --------------------------
	.section	.nv.compat,"",@"SHT_CUDA_COMPAT_INFO"
	.align	4
        /*0000*/ 	.byte	0x02, 0x09, 0x00, 0x00, 0x02, 0x02, 0x01, 0x00, 0x02, 0x05, 0x05, 0x00, 0x03, 0x07, 0x01, 0x01
        /*0010*/ 	.byte	0x02, 0x03, 0x00, 0x00, 0x02, 0x06, 0x01, 0x00, 0x04, 0x0b, 0x08, 0x00, 0x09, 0x00, 0x00, 0x00
        /*0020*/ 	.byte	0x00, 0x00, 0x00, 0x00


//--------------------- .nv.info._Z10colorGraphPiS_S_i --------------------------
	.section	.nv.info._Z10colorGraphPiS_S_i,"",@"SHT_CUDA_INFO"
	.sectionflags	@""
	.align	4


	//----- nvinfo : EIATTR_CUDA_API_VERSION
	.align		4
        /*0000*/ 	.byte	0x04, 0x37
        /*0002*/ 	.short	(.L_7 - .L_6)
.L_6:
        /*0004*/ 	.word	0x00000082


	//----- nvinfo : EIATTR_KPARAM_INFO
	.align		4
.L_7:
        /*0008*/ 	.byte	0x04, 0x17
        /*000a*/ 	.short	(.L_9 - .L_8)
.L_8:
        /*000c*/ 	.word	0x00000000
        /*0010*/ 	.short	0x0003
        /*0012*/ 	.short	0x0018
        /*0014*/ 	.byte	0x00, 0xf0, 0x11, 0x00


	//----- nvinfo : EIATTR_KPARAM_INFO
	.align		4
.L_9:
        /*0018*/ 	.byte	0x04, 0x17
        /*001a*/ 	.short	(.L_11 - .L_10)
.L_10:
        /*001c*/ 	.word	0x00000000
        /*0020*/ 	.short	0x0002
        /*0022*/ 	.short	0x0010
        /*0024*/ 	.byte	0x00, 0xf5, 0x21, 0x00


	//----- nvinfo : EIATTR_KPARAM_INFO
	.align		4
.L_11:
        /*0028*/ 	.byte	0x04, 0x17
        /*002a*/ 	.short	(.L_13 - .L_12)
.L_12:
        /*002c*/ 	.word	0x00000000
        /*0030*/ 	.short	0x0001
        /*0032*/ 	.short	0x0008
        /*0034*/ 	.byte	0x00, 0xf5, 0x21, 0x00


	//----- nvinfo : EIATTR_KPARAM_INFO
	.align		4
.L_13:
        /*0038*/ 	.byte	0x04, 0x17
        /*003a*/ 	.short	(.L_15 - .L_14)
.L_14:
        /*003c*/ 	.word	0x00000000
        /*0040*/ 	.short	0x0000
        /*0042*/ 	.short	0x0000
        /*0044*/ 	.byte	0x00, 0xf5, 0x21, 0x00


	//----- nvinfo : EIATTR_SPARSE_MMA_MASK
	.align		4
.L_15:
        /*0048*/ 	.byte	0x03, 0x50
        /*004a*/ 	.short	0x0000


	//----- nvinfo : EIATTR_MAXREG_COUNT
	.align		4
        /*004c*/ 	.byte	0x03, 0x1b
        /*004e*/ 	.short	0x00ff


	//----- nvinfo : EIATTR_MERCURY_ISA_VERSION
	.align		4
        /*0050*/ 	.byte	0x03, 0x5f
        /*0052*/ 	.short	0x0101


	//----- nvinfo : EIATTR_VRC_CTA_INIT_COUNT
	.align		4
        /*0054*/ 	.byte	0x02, 0x4a
	.zero		1
	.zero		1


	//----- nvinfo : EIATTR_EXIT_INSTR_OFFSETS
	.align		4
        /*0058*/ 	.byte	0x04, 0x1c
        /*005a*/ 	.short	(.L_17 - .L_16)


	//   ....[0]....
.L_16:
        /*005c*/ 	.word	0x00000080


	//   ....[1]....
        /*0060*/ 	.word	0x00003110


	//   ....[2]....
        /*0064*/ 	.word	0x00003170


	//----- nvinfo : EIATTR_CRS_STACK_SIZE
	.align		4
.L_17:
        /*0068*/ 	.byte	0x04, 0x1e
        /*006a*/ 	.short	(.L_19 - .L_18)
.L_18:
        /*006c*/ 	.word	0x00000000


	//----- nvinfo : EIATTR_CBANK_PARAM_SIZE
	.align		4
.L_19:
        /*0070*/ 	.byte	0x03, 0x19
        /*0072*/ 	.short	0x001c


	//----- nvinfo : EIATTR_PARAM_CBANK
	.align		4
        /*0074*/ 	.byte	0x04, 0x0a
        /*0076*/ 	.short	(.L_21 - .L_20)
	.align		4
.L_20:
        /*0078*/ 	.word	index@(.nv.constant0._Z10colorGraphPiS_S_i)
        /*007c*/ 	.short	0x0380
        /*007e*/ 	.short	0x001c


	//----- nvinfo : EIATTR_SW_WAR
	.align		4
.L_21:
        /*0080*/ 	.byte	0x04, 0x36
        /*0082*/ 	.short	(.L_23 - .L_22)
.L_22:
        /*0084*/ 	.word	0x00000008
.L_23:


//--------------------- .nv.callgraph             --------------------------
	.section	.nv.callgraph,"",@"SHT_CUDA_CALLGRAPH"
	.align	4
	.sectionentsize	8
	.align		4
        /*0000*/ 	.word	0x00000000
	.align		4
        /*0004*/ 	.word	0xffffffff
	.align		4
        /*0008*/ 	.word	0x00000000
	.align		4
        /*000c*/ 	.word	0xfffffffe
	.align		4
        /*0010*/ 	.word	0x00000000
	.align		4
        /*0014*/ 	.word	0xfffffffd
	.align		4
        /*0018*/ 	.word	0x00000000
	.align		4
        /*001c*/ 	.word	0xfffffffc


//--------------------- .text._Z10colorGraphPiS_S_i --------------------------
	.section	.text._Z10colorGraphPiS_S_i,"ax",@progbits
	.align	128
        .global         _Z10colorGraphPiS_S_i
        .type           _Z10colorGraphPiS_S_i,@function
        .size           _Z10colorGraphPiS_S_i,(.L_x_15 - _Z10colorGraphPiS_S_i)
        .other          _Z10colorGraphPiS_S_i,@"STO_CUDA_ENTRY STV_DEFAULT"
_Z10colorGraphPiS_S_i:
.text._Z10colorGraphPiS_S_i:
[----:B------:R-:W0:Y:S01]  /*0000*/  LDC R1, c[0x0][0x37c] ;  /* 0x0000df00ff017b82 */ /* 0x000e220000000800 */
[----:B------:R-:W1:Y:S07]  /*0010*/  S2R R0, SR_TID.X ;  /* 0x0000000000007919 */ /* 0x000e6e0000002100 */
[----:B------:R-:W1:Y:S01]  /*0020*/  S2UR UR4, SR_CTAID.X ;  /* 0x00000000000479c3 */ /* 0x000e620000002500 */
[----:B------:R-:W2:Y:S01]  /*0030*/  LDCU UR5, c[0x0][0x398] ;  /* 0x00007300ff0577ac */ /* 0x000ea20008000800 */
[----:B0-----:R-:W-:-:S06]  /*0040*/  VIADD R1, R1, 0xffffff80 ;  /* 0xffffff8001017836 */ /* 0x001fcc0000000000 */
[----:B------:R-:W1:Y:S02]  /*0050*/  LDC R3, c[0x0][0x360] ;  /* 0x0000d800ff037b82 */ /* 0x000e640000000800 */
[----:B-1----:R-:W-:-:S05]  /*0060*/  IMAD R3, R3, UR4, R0 ;  /* 0x0000000403037c24 */ /* 0x002fca000f8e0200 */
[----:B--2---:R-:W-:-:S13]  /*0070*/  ISETP.GE.AND P0, PT, R3, UR5, PT ;  /* 0x0000000503007c0c */ /* 0x004fda000bf06270 */
[----:B------:R-:W-:Y:S05]  /*0080*/  @P0 EXIT ;  /* 0x000000000000094d */ /* 0x000fea0003800000 */
[----:B------:R-:W0:Y:S01]  /*0090*/  LDC.64 R8, c[0x0][0x388] ;  /* 0x0000e200ff087b82 */ /* 0x000e220000000a00 */
[----:B------:R-:W1:Y:S01]  /*00a0*/  LDCU.64 UR6, c[0x0][0x358] ;  /* 0x00006b00ff0677ac */ /* 0x000e620008000a00 */
[----:B0-----:R-:W-:-:S05]  /*00b0*/  IMAD.WIDE R8, R3, 0x4, R8 ;  /* 0x0000000403087825 */ /* 0x001fca00078e0208 */
[----:B-1----:R-:W2:Y:S04]  /*00c0*/  LDG.E R0, desc[UR6][R8.64] ;  /* 0x0000000608007981 */ /* 0x002ea8000c1e1900 */
[----:B------:R-:W2:Y:S01]  /*00d0*/  LDG.E R15, desc[UR6][R8.64+0x4] ;  /* 0x00000406080f7981 */ /* 0x000ea2000c1e1900 */
[----:B------:R-:W-:Y:S01]  /*00e0*/  IMAD.MOV.U32 R4, RZ, RZ, 0x1010101 ;  /* 0x01010101ff047424 */ /* 0x000fe200078e00ff */
[----:B------:R-:W-:Y:S01]  /*00f0*/  BSSY.RECONVERGENT B0, `(.L_x_0) ;  /* 0x0000101000007945 */ /* 0x000fe20003800200 */
[----:B------:R-:W-:Y:S02]  /*0100*/  IMAD.MOV.U32 R5, RZ, RZ, 0x1010101 ;  /* 0x01010101ff057424 */ /* 0x000fe400078e00ff */
[----:B------:R-:W-:Y:S02]  /*0110*/  IMAD.MOV.U32 R6, RZ, RZ, 0x1010101 ;  /* 0x01010101ff067424 */ /* 0x000fe400078e00ff */
[----:B------:R-:W-:-:S05]  /*0120*/  IMAD.MOV.U32 R7, RZ, RZ, 0x1010101 ;  /* 0x01010101ff077424 */ /* 0x000fca00078e00ff */
[----:B------:R0:W-:Y:S04]  /*0130*/  STL.128 [R1], R4 ;  /* 0x0000000401007387 */ /* 0x0001e80000100c00 */
[----:B------:R0:W-:Y:S04]  /*0140*/  STL.128 [R1+0x10], R4 ;  /* 0x0000100401007387 */ /* 0x0001e80000100c00 */
[----:B------:R0:W-:Y:S04]  /*0150*/  STL.128 [R1+0x20], R4 ;  /* 0x0000200401007387 */ /* 0x0001e80000100c00 */
[----:B------:R0:W-:Y:S04]  /*0160*/  STL.128 [R1+0x30], R4 ;  /* 0x0000300401007387 */ /* 0x0001e80000100c00 */
[----:B------:R0:W-:Y:S04]  /*0170*/  STL.128 [R1+0x40], R4 ;  /* 0x0000400401007387 */ /* 0x0001e80000100c00 */
[----:B------:R0:W-:Y:S04]  /*0180*/  STL.128 [R1+0x50], R4 ;  /* 0x0000500401007387 */ /* 0x0001e80000100c00 */
[----:B------:R0:W-:Y:S04]  /*0190*/  STL.128 [R1+0x60], R4 ;  /* 0x0000600401007387 */ /* 0x0001e80000100c00 */
[----:B------:R0:W-:Y:S01]  /*01a0*/  STL.128 [R1+0x70], R4 ;  /* 0x0000700401007387 */ /* 0x0001e20000100c00 */
[----:B--2---:R-:W-:-:S13]  /*01b0*/  ISETP.GE.AND P0, PT, R0, R15, PT ;  /* 0x0000000f0000720c */ /* 0x004fda0003f06270 */
[----:B0-----:R-:W-:Y:S05]  /*01c0*/  @P0 BRA `(.L_x_1) ;  /* 0x0000000c00cc0947 */ /* 0x001fea0003800000 */
[--C-:B------:R-:W-:Y:S01]  /*01d0*/  IMAD.IADD R2, R15, 0x1, -R0.reuse ;  /* 0x000000010f027824 */ /* 0x100fe200078e0a00 */
[----:B------:R-:W-:Y:S01]  /*01e0*/  IADD3 R4, PT, PT, R0, -R15, RZ ;  /* 0x8000000f00047210 */ /* 0x000fe20007ffe0ff */
[----:B------:R-:W-:Y:S01]  /*01f0*/  BSSY.RECONVERGENT B1, `(.L_x_2) ;  /* 0x0000014000017945 */ /* 0x000fe20003800200 */
[----:B------:R-:W-:Y:S02]  /*0200*/  IMAD.MOV.U32 R5, RZ, RZ, R0 ;  /* 0x000000ffff057224 */ /* 0x000fe400078e0000 */
[----:B------:R-:W-:Y:S02]  /*0210*/  LOP3.LUT P0, R2, R2, 0x3, RZ, 0xc0, !PT ;  /* 0x0000000302027812 */ /* 0x000fe4000780c0ff */
[----:B------:R-:W-:-:S11]  /*0220*/  ISETP.GT.U32.AND P1, PT, R4, -0x4, PT ;  /* 0xfffffffc0400780c */ /* 0x000fd60003f24070 */
[----:B------:R-:W-:Y:S05]  /*0230*/  @!P0 BRA `(.L_x_3) ;  /* 0x00000000003c8947 */ /* 0x000fea0003800000 */
[----:B------:R-:W0:Y:S01]  /*0240*/  LDC.64 R12, c[0x0][0x390] ;  /* 0x0000e400ff0c7b82 */ /* 0x000e220000000a00 */
[----:B------:R-:W-:Y:S02]  /*0250*/  IMAD.MOV R2, RZ, RZ, -R2 ;  /* 0x000000ffff027224 */ /* 0x000fe400078e0a02 */
[----:B------:R-:W-:-:S05]  /*0260*/  IMAD.MOV.U32 R5, RZ, RZ, R0 ;  /* 0x000000ffff057224 */ /* 0x000fca00078e0000 */
[----:B------:R-:W1:Y:S02]  /*0270*/  LDC.64 R10, c[0x0][0x380] ;  /* 0x0000e000ff0a7b82 */ /* 0x000e640000000a00 */
.L_x_4:
[----:B-1----:R-:W-:-:S06]  /*0280*/  IMAD.WIDE R6, R5, 0x4, R10 ;  /* 0x0000000405067825 */ /* 0x002fcc00078e020a */
[----:B------:R-:W0:Y:S02]  /*0290*/  LDG.E R7, desc[UR6][R6.64] ;  /* 0x0000000606077981 */ /* 0x000e24000c1e1900 */
[----:B0-----:R-:W-:-:S05]  /*02a0*/  IMAD.WIDE R8, R7, 0x4, R12 ;  /* 0x0000000407087825 */ /* 0x001fca00078e020c */
[----:B------:R-:W2:Y:S01]  /*02b0*/  LDG.E R0, desc[UR6][R8.64] ;  /* 0x0000000608007981 */ /* 0x000ea2000c1e1900 */
[----:B------:R-:W-:Y:S02]  /*02c0*/  VIADD R2, R2, 0x1 ;  /* 0x0000000102027836 */ /* 0x000fe40000000000 */
[----:B------:R-:W-:Y:S01]  /*02d0*/  VIADD R5, R5, 0x1 ;  /* 0x0000000105057836 */ /* 0x000fe20000000000 */
[----:B--2---:R-:W-:-:S13]  /*02e0*/  ISETP.NE.AND P0, PT, R0, -0x1, PT ;  /* 0xffffffff0000780c */ /* 0x004fda0003f05270 */
[----:B------:R-:W-:-:S05]  /*02f0*/  @P0 IMAD.IADD R0, R1, 0x1, R0 ;  /* 0x0000000101000824 */ /* 0x000fca00078e0200 */
[----:B------:R2:W-:Y:S01]  /*0300*/  @P0 STL.U8 [R0], RZ ;  /* 0x000000ff00000387 */ /* 0x0005e20000100000 */
[----:B------:R-:W-:-:S13]  /*0310*/  ISETP.NE.AND P0, PT, R2, RZ, PT ;  /* 0x000000ff0200720c */ /* 0x000fda0003f05270 */
[----:B--2---:R-:W-:Y:S05]  /*0320*/  @P0 BRA `(.L_x_4) ;  /* 0xfffffffc00d40947 */ /* 0x004fea000383ffff */
.L_x_3:
[----:B------:R-:W-:Y:S05]  /*0330*/  BSYNC.RECONVERGENT B1 ;  /* 0x0000000000017941 */ /* 0x000fea0003800200 */
.L_x_2:
[----:B------:R-:W-:Y:S05]  /*0340*/  @P1 BRA `(.L_x_1) ;  /* 0x0000000c006c1947 */ /* 0x000fea0003800000 */
[----:B------:R-:W0:Y:S01]  /*0350*/  LDCU.64 UR4, c[0x0][0x380] ;  /* 0x00007000ff0477ac */ /* 0x000e220008000a00 */
[----:B------:R-:W-:Y:S01]  /*0360*/  IADD3 R7, PT, PT, -R15, R5, RZ ;  /* 0x000000050f077210 */ /* 0x000fe20007ffe1ff */
[----:B------:R-:W-:Y:S03]  /*0370*/  BSSY.RELIABLE B1, `(.L_x_5) ;  /* 0x00000ba000017945 */ /* 0x000fe60003800100 */
[----:B------:R-:W-:Y:S01]  /*0380*/  ISETP.GE.AND P0, PT, R7, RZ, PT ;  /* 0x000000ff0700720c */ /* 0x000fe20003f06270 */
[----:B0-----:R-:W-:-:S04]  /*0390*/  UIADD3 UR4, UP0, UPT, UR4, 0x8, URZ ;  /* 0x0000000804047890 */ /* 0x001fc8000ff1e0ff */
[----:B------:R-:W-:Y:S02]  /*03a0*/  UIADD3.X UR5, UPT, UPT, URZ, UR5, URZ, UP0, !UPT ;  /* 0x00000005ff057290 */ /* 0x000fe400087fe4ff */
[----:B------:R-:W-:-:S04]  /*03b0*/  IMAD.U32 R20, RZ, RZ, UR4 ;  /* 0x00000004ff147e24 */ /* 0x000fc8000f8e00ff */
[----:B------:R-:W-:Y:S02]  /*03c0*/  IMAD.U32 R21, RZ, RZ, UR5 ;  /* 0x00000005ff157e24 */ /* 0x000fe4000f8e00ff */
[----:B------:R-:W-:Y:S05]  /*03d0*/  @P0 BRA `(.L_x_6) ;  /* 0x0000000800cc0947 */ /* 0x000fea0003800000 */
[----:B------:R-:W-:Y:S01]  /*03e0*/  IMAD.MOV R0, RZ, RZ, -R7 ;  /* 0x000000ffff007224 */ /* 0x000fe200078e0a07 */
[----:B------:R-:W-:Y:S01]  /*03f0*/  BSSY.RECONVERGENT B2, `(.L_x_7) ;  /* 0x0000071000027945 */ /* 0x000fe20003800200 */
[----:B------:R-:W-:-:S03]  /*0400*/  PLOP3.LUT P0, PT, PT, PT, PT, 0x80, 0x8 ;  /* 0x000000000008781c */ /* 0x000fc60003f0f070 */
[----:B------:R-:W-:-:S13]  /*0410*/  ISETP.GT.AND P1, PT, R0, 0xc, PT ;  /* 0x0000000c0000780c */ /* 0x000fda0003f24270 */
[----:B------:R-:W-:Y:S05]  /*0420*/  @!P1 BRA `(.L_x_8) ;  /* 0x0000000400b49947 */ /* 0x000fea0003800000 */
[----:B------:R-:W-:-:S13]  /*0430*/  PLOP3.LUT P0, PT, PT, PT, PT, 0x8, 0x80 ;  /* 0x000000000080781c */ /* 0x000fda0003f0e170 */
.L_x_9:
[----:B------:R-:W-:-:S05]  /*0440*/  IMAD.WIDE R18, R5, 0x4, R20 ;  /* 0x0000000405127825 */ /* 0x000fca00078e0214 */
[----:B------:R-:W2:Y:S04]  /*0450*/  LDG.E R25, desc[UR6][R18.64+-0x8] ;  /* 0xfffff80612197981 */ /* 0x000ea8000c1e1900 */
[----:B------:R-:W3:Y:S01]  /*0460*/  LDG.E R0, desc[UR6][R18.64+-0x4] ;  /* 0xfffffc0612007981 */ /* 0x000ee2000c1e1900 */
[----:B------:R-:W-:-:S03]  /*0470*/  VIADD R29, R5, 0x4 ;  /* 0x00000004051d7836 */ /* 0x000fc60000000000 */
[----:B------:R-:W4:Y:S04]  /*0480*/  LDG.E R14, desc[UR6][R18.64] ;  /* 0x00000006120e7981 */ /* 0x000f28000c1e1900 */
[----:B------:R-:W5:Y:S01]  /*0490*/  LDG.E R16, desc[UR6][R18.64+0x4] ;  /* 0x0000040612107981 */ /* 0x000f62000c1e1900 */
[----:B------:R-:W-:-:S05]  /*04a0*/  IMAD.WIDE R28, R29, 0x4, R20 ;  /* 0x000000041d1c7825 */ /* 0x000fca00078e0214 */
[----:B------:R-:W5:Y:S01]  /*04b0*/  LDG.E R10, desc[UR6][R28.64+-0x4] ;  /* 0xfffffc061c0a7981 */ /* 0x000f62000c1e1900 */
[----:B------:R-:W-:-:S03]  /*04c0*/  VIADD R9, R5, 0x8 ;  /* 0x0000000805097836 */ /* 0x000fc60000000000 */
[----:B------:R-:W5:Y:S01]  /*04d0*/  LDG.E R12, desc[UR6][R28.64+-0x8] ;  /* 0xfffff8061c0c7981 */ /* 0x000f62000c1e1900 */
[----:B------:R-:W-:-:S03]  /*04e0*/  IMAD.WIDE R8, R9, 0x4, R20 ;  /* 0x0000000409087825 */ /* 0x000fc600078e0214 */
[----:B------:R-:W5:Y:S04]  /*04f0*/  LDG.E R6, desc[UR6][R28.64] ;  /* 0x000000061c067981 */ /* 0x000f68000c1e1900 */
[----:B------:R-:W5:Y:S04]  /*0500*/  LDG.E R2, desc[UR6][R28.64+0x4] ;  /* 0x000004061c027981 */ /* 0x000f68000c1e1900 */
[----:B------:R-:W5:Y:S04]  /*0510*/  LDG.E R27, desc[UR6][R8.64+-0x8] ;  /* 0xfffff806081b7981 */ /* 0x000f68000c1e1900 */
[----:B------:R-:W5:Y:S01]  /*0520*/  LDG.E R4, desc[UR6][R8.64+-0x4] ;  /* 0xfffffc0608047981 */ /* 0x000f62000c1e1900 */
[----:B------:R-:W-:-:S03]  /*0530*/  VIADD R23, R5, 0xc ;  /* 0x0000000c05177836 */ /* 0x000fc60000000000 */
[----:B------:R-:W5:Y:S01]  /*0540*/  LDG.E R19, desc[UR6][R8.64] ;  /* 0x0000000608137981 */ /* 0x000f62000c1e1900 */
[----:B------:R-:W-:-:S03]  /*0550*/  IMAD.WIDE R22, R23, 0x4, R20 ;  /* 0x0000000417167825 */ /* 0x000fc600078e0214 */
[----:B------:R-:W5:Y:S04]  /*0560*/  LDG.E R29, desc[UR6][R8.64+0x4] ;  /* 0x00000406081d7981 */ /* 0x000f68000c1e1900 */
[----:B------:R-:W5:Y:S04]  /*0570*/  LDG.E R17, desc[UR6][R22.64+-0x8] ;  /* 0xfffff80616117981 */ /* 0x000f68000c1e1900 */
[----:B------:R-:W5:Y:S04]  /*0580*/  LDG.E R15, desc[UR6][R22.64+-0x4] ;  /* 0xfffffc06160f7981 */ /* 0x000f68000c1e1900 */
[----:B------:R-:W5:Y:S04]  /*0590*/  LDG.E R13, desc[UR6][R22.64] ;  /* 0x00000006160d7981 */ /* 0x000f68000c1e1900 */
[----:B------:R0:W5:Y:S02]  /*05a0*/  LDG.E R11, desc[UR6][R22.64+0x4] ;  /* 0x00000406160b7981 */ /* 0x000164000c1e1900 */
[----:B0-----:R-:W2:Y:S02]  /*05b0*/  LDC.64 R22, c[0x0][0x390] ;  /* 0x0000e400ff167b82 */ /* 0x001ea40000000a00 */
[----:B--2---:R-:W-:-:S04]  /*05c0*/  IMAD.WIDE R24, R25, 0x4, R22 ;  /* 0x0000000419187825 */ /* 0x004fc800078e0216 */
[--C-:B---3--:R-:W-:Y:S02]  /*05d0*/  IMAD.WIDE R8, R0, 0x4, R22.reuse ;  /* 0x0000000400087825 */ /* 0x108fe400078e0216 */
[----:B------:R4:W2:Y:S02]  /*05e0*/  LDG.E R0, desc[UR6][R24.64] ;  /* 0x0000000618007981 */ /* 0x0008a4000c1e1900 */
[--C-:B----4-:R-:W-:Y:S02]  /*05f0*/  IMAD.WIDE R24, R14, 0x4, R22.reuse ;  /* 0x000000040e187825 */ /* 0x110fe400078e0216 */
[----:B------:R5:W3:Y:S04]  /*0600*/  LDG.E R14, desc[UR6][R8.64] ;  /* 0x00000006080e7981 */ /* 0x000ae8000c1e1900 */
[----:B------:R0:W4:Y:S01]  /*0610*/  LDG.E R18, desc[UR6][R24.64] ;  /* 0x0000000618127981 */ /* 0x000122000c1e1900 */
[----:B-----5:R-:W-:-:S05]  /*0620*/  IMAD.WIDE R8, R16, 0x4, R22 ;  /* 0x0000000410087825 */ /* 0x020fca00078e0216 */
[----:B------:R1:W5:Y:S01]  /*0630*/  LDG.E R16, desc[UR6][R8.64] ;  /* 0x0000000608107981 */ /* 0x000362000c1e1900 */
[----:B0-----:R-:W-:-:S05]  /*0640*/  IMAD.WIDE R24, R10, 0x4, R22 ;  /* 0x000000040a187825 */ /* 0x001fca00078e0216 */
[----:B------:R0:W5:Y:S01]  /*0650*/  LDG.E R10, desc[UR6][R24.64] ;  /* 0x00000006180a7981 */ /* 0x000162000c1e1900 */
[----:B-1----:R-:W-:-:S05]  /*0660*/  IMAD.WIDE R8, R12, 0x4, R22 ;  /* 0x000000040c087825 */ /* 0x002fca00078e0216 */
[----:B------:R1:W5:Y:S01]  /*0670*/  LDG.E R12, desc[UR6][R8.64] ;  /* 0x00000006080c7981 */ /* 0x000362000c1e1900 */
[----:B0-----:R-:W-:-:S04]  /*0680*/  IMAD.WIDE R24, R6, 0x4, R22 ;  /* 0x0000000406187825 */ /* 0x001fc800078e0216 */
[----:B------:R-:W-:-:S04]  /*0690*/  IMAD.WIDE R26, R27, 0x4, R22 ;  /* 0x000000041b1a7825 */ /* 0x000fc800078e0216 */
[--C-:B-1----:R-:W-:Y:S01]  /*06a0*/  IMAD.WIDE R8, R2, 0x4, R22.reuse ;  /* 0x0000000402087825 */ /* 0x102fe200078e0216 */
[----:B------:R-:W5:Y:S04]  /*06b0*/  LDG.E R6, desc[UR6][R26.64] ;  /* 0x000000061a067981 */ /* 0x000f68000c1e1900 */
[----:B------:R0:W5:Y:S04]  /*06c0*/  LDG.E R2, desc[UR6][R24.64] ;  /* 0x0000000618027981 */ /* 0x000168000c1e1900 */
[----:B------:R-:W5:Y:S01]  /*06d0*/  LDG.E R8, desc[UR6][R8.64] ;  /* 0x0000000608087981 */ /* 0x000f62000c1e1900 */
[----:B0-----:R-:W-:-:S05]  /*06e0*/  IMAD.WIDE R24, R4, 0x4, R22 ;  /* 0x0000000404187825 */ /* 0x001fca00078e0216 */
[----:B------:R0:W5:Y:S01]  /*06f0*/  LDG.E R4, desc[UR6][R24.64] ;  /* 0x0000000618047981 */ /* 0x000162000c1e1900 */
[----:B------:R-:W-:-:S04]  /*0700*/  IMAD.WIDE R26, R19, 0x4, R22 ;  /* 0x00000004131a7825 */ /* 0x000fc800078e0216 */
[--C-:B------:R-:W-:Y:S01]  /*0710*/  IMAD.WIDE R28, R29, 0x4, R22.reuse ;  /* 0x000000041d1c7825 */ /* 0x100fe200078e0216 */
[----:B------:R1:W5:Y:S03]  /*0720*/  LDG.E R9, desc[UR6][R26.64] ;  /* 0x000000061a097981 */ /* 0x000366000c1e1900 */
[--C-:B0-----:R-:W-:Y:S02]  /*0730*/  IMAD.WIDE R24, R17, 0x4, R22.reuse ;  /* 0x0000000411187825 */ /* 0x101fe400078e0216 */
[----:B------:R-:W5:Y:S04]  /*0740*/  LDG.E R28, desc[UR6][R28.64] ;  /* 0x000000061c1c7981 */ /* 0x000f68000c1e1900 */
[----:B------:R0:W5:Y:S01]  /*0750*/  LDG.E R17, desc[UR6][R24.64] ;  /* 0x0000000618117981 */ /* 0x000162000c1e1900 */
[----:B-1----:R-:W-:-:S04]  /*0760*/  IMAD.WIDE R26, R15, 0x4, R22 ;  /* 0x000000040f1a7825 */ /* 0x002fc800078e0216 */
[----:B0-----:R-:W-:-:S04]  /*0770*/  IMAD.WIDE R24, R13, 0x4, R22 ;  /* 0x000000040d187825 */ /* 0x001fc800078e0216 */
[----:B------:R-:W-:Y:S01]  /*0780*/  IMAD.WIDE R22, R11, 0x4, R22 ;  /* 0x000000040b167825 */ /* 0x000fe200078e0216 */
[----:B------:R-:W5:Y:S04]  /*0790*/  LDG.E R13, desc[UR6][R24.64] ;  /* 0x00000006180d7981 */ /* 0x000f68000c1e1900 */
[----:B------:R-:W5:Y:S04]  /*07a0*/  LDG.E R11, desc[UR6][R26.64] ;  /* 0x000000061a0b7981 */ /* 0x000f68000c1e1900 */
[----:B------:R-:W5:Y:S01]  /*07b0*/  LDG.E R22, desc[UR6][R22.64] ;  /* 0x0000000616167981 */ /* 0x000f62000c1e1900 */
[----:B------:R-:W-:-:S02]  /*07c0*/  VIADD R7, R7, 0x10 ;  /* 0x0000001007077836 */ /* 0x000fc40000000000 */
[----:B------:R-:W-:Y:S01]  /*07d0*/  VIADD R5, R5, 0x10 ;  /* 0x0000001005057836 */ /* 0x000fe20000000000 */
[----:B--2---:R-:W-:Y:S02]  /*07e0*/  ISETP.NE.AND P1, PT, R0, -0x1, PT ;  /* 0xffffffff0000780c */ /* 0x004fe40003f25270 */
[----:B---3--:R-:W-:Y:S02]  /*07f0*/  ISETP.NE.AND P2, PT, R14, -0x1, PT ;  /* 0xffffffff0e00780c */ /* 0x008fe40003f45270 */
[----:B----4-:R-:W-:Y:S02]  /*0800*/  ISETP.NE.AND P3, PT, R18, -0x1, PT ;  /* 0xffffffff1200780c */ /* 0x010fe40003f65270 */
[----:B-----5:R-:W-:-:S09]  /*0810*/  ISETP.NE.AND P4, PT, R16, -0x1, PT ;  /* 0xffffffff1000780c */ /* 0x020fd20003f85270 */
[C---:B------:R-:W-:Y:S01]  /*0820*/  @P2 IMAD.IADD R14, R1.reuse, 0x1, R14 ;  /* 0x00000001010e2824 */ /* 0x040fe200078e020e */
[C---:B------:R-:W-:Y:S01]  /*0830*/  @P1 IADD3 R0, PT, PT, R1.reuse, R0, RZ ;  /* 0x0000000001001210 */ /* 0x040fe20007ffe0ff */
[----:B------:R-:W-:-:S04]  /*0840*/  @P3 IMAD.IADD R18, R1, 0x1, R18 ;  /* 0x0000000101123824 */ /* 0x000fc800078e0212 */
[----:B------:R0:W-:Y:S01]  /*0850*/  @P1 STL.U8 [R0], RZ ;  /* 0x000000ff00001387 */ /* 0x0001e20000100000 */
[----:B------:R-:W-:Y:S01]  /*0860*/  ISETP.NE.AND P5, PT, R10, -0x1, PT ;  /* 0xffffffff0a00780c */ /* 0x000fe20003fa5270 */
[----:B------:R-:W-:Y:S02]  /*0870*/  @P4 IMAD.IADD R16, R1, 0x1, R16 ;  /* 0x0000000101104824 */ /* 0x000fe400078e0210 */
[----:B------:R0:W-:Y:S01]  /*0880*/  @P2 STL.U8 [R14], RZ ;  /* 0x000000ff0e002387 */ /* 0x0001e20000100000 */
[----:B------:R-:W-:-:S03]  /*0890*/  ISETP.NE.AND P6, PT, R12, -0x1, PT ;  /* 0xffffffff0c00780c */ /* 0x000fc60003fc5270 */
[----:B------:R0:W-:Y:S04]  /*08a0*/  @P3 STL.U8 [R18], RZ ;  /* 0x000000ff12003387 */ /* 0x0001e80000100000 */
[----:B------:R0:W-:Y:S01]  /*08b0*/  @P4 STL.U8 [R16], RZ ;  /* 0x000000ff10004387 */ /* 0x0001e20000100000 */
[----:B------:R-:W-:Y:S02]  /*08c0*/  ISETP.NE.AND P2, PT, R6, -0x1, PT ;  /* 0xffffffff0600780c */ /* 0x000fe40003f45270 */
[----:B------:R-:W-:Y:S02]  /*08d0*/  ISETP.NE.AND P4, PT, R2, -0x1, PT ;  /* 0xffffffff0200780c */ /* 0x000fe40003f85270 */
[----:B------:R-:W-:Y:S01]  /*08e0*/  ISETP.NE.AND P3, PT, R8, -0x1, PT ;  /* 0xffffffff0800780c */ /* 0x000fe20003f65270 */
[C---:B------:R-:W-:Y:S01]  /*08f0*/  @P6 IMAD.IADD R12, R1.reuse, 0x1, R12 ;  /* 0x00000001010c6824 */ /* 0x040fe200078e020c */
[----:B------:R-:W-:Y:S01]  /*0900*/  ISETP.NE.AND P1, PT, R4, -0x1, PT ;  /* 0xffffffff0400780c */ /* 0x000fe20003f25270 */
[----:B------:R-:W-:-:S10]  /*0910*/  @P5 IMAD.IADD R10, R1, 0x1, R10 ;  /* 0x00000001010a5824 */ /* 0x000fd400078e020a */
[C---:B------:R-:W-:Y:S01]  /*0920*/  @P3 IADD3 R8, PT, PT, R1.reuse, R8, RZ ;  /* 0x0000000801083210 */ /* 0x040fe20007ffe0ff */
[C---:B------:R-:W-:Y:S01]  /*0930*/  @P4 IMAD.IADD R2, R1.reuse, 0x1, R2 ;  /* 0x0000000101024824 */ /* 0x040fe200078e0202 */
[----:B------:R0:W-:Y:S01]  /*0940*/  @P6 STL.U8 [R12], RZ ;  /* 0x000000ff0c006387 */ /* 0x0001e20000100000 */
[----:B------:R-:W-:-:S03]  /*0950*/  @P2 IMAD.IADD R6, R1, 0x1, R6 ;  /* 0x0000000101062824 */ /* 0x000fc600078e0206 */
[----:B------:R0:W-:Y:S01]  /*0960*/  @P5 STL.U8 [R10], RZ ;  /* 0x000000ff0a005387 */ /* 0x0001e20000100000 */
[----:B------:R-:W-:-:S03]  /*0970*/  @P1 IMAD.IADD R4, R1, 0x1, R4 ;  /* 0x0000000101041824 */ /* 0x000fc600078e0204 */
[----:B------:R0:W-:Y:S01]  /*0980*/  @P4 STL.U8 [R2], RZ ;  /* 0x000000ff02004387 */ /* 0x0001e20000100000 */
[----:B------:R-:W-:-:S03]  /*0990*/  ISETP.NE.AND P6, PT, R9, -0x1, PT ;  /* 0xffffffff0900780c */ /* 0x000fc60003fc5270 */
[----:B------:R0:W-:Y:S04]  /*09a0*/  @P3 STL.U8 [R8], RZ ;  /* 0x000000ff08003387 */ /* 0x0001e80000100000 */
[----:B------:R0:W-:Y:S01]  /*09b0*/  @P2 STL.U8 [R6], RZ ;  /* 0x000000ff06002387 */ /* 0x0001e20000100000 */
[----:B------:R-:W-:-:S03]  /*09c0*/  ISETP.NE.AND P2, PT, R17, -0x1, PT ;  /* 0xffffffff1100780c */ /* 0x000fc60003f45270 */
[----:B------:R0:W-:Y:S01]  /*09d0*/  @P1 STL.U8 [R4], RZ ;  /* 0x000000ff04001387 */ /* 0x0001e20000100000 */
[----:B------:R-:W-:Y:S02]  /*09e0*/  ISETP.NE.AND P1, PT, R28, -0x1, PT ;  /* 0xffffffff1c00780c */ /* 0x000fe40003f25270 */
[----:B------:R-:W-:Y:S02]  /*09f0*/  ISETP.NE.AND P4, PT, R13, -0x1, PT ;  /* 0xffffffff0d00780c */ /* 0x000fe40003f85270 */
[----:B------:R-:W-:Y:S02]  /*0a00*/  ISETP.NE.AND P3, PT, R11, -0x1, PT ;  /* 0xffffffff0b00780c */ /* 0x000fe40003f65270 */
[----:B------:R-:W-:Y:S01]  /*0a10*/  ISETP.NE.AND P5, PT, R22, -0x1, PT ;  /* 0xffffffff1600780c */ /* 0x000fe20003fa5270 */
[----:B------:R-:W-:-:S06]  /*0a20*/  @P6 IMAD.IADD R9, R1, 0x1, R9 ;  /* 0x0000000101096824 */ /* 0x000fcc00078e0209 */
[C---:B------:R-:W-:Y:S02]  /*0a30*/  @P1 IMAD.IADD R28, R1.reuse, 0x1, R28 ;  /* 0x00000001011c1824 */ /* 0x040fe400078e021c */
[C---:B------:R-:W-:Y:S01]  /*0a40*/  @P2 IMAD.IADD R17, R1.reuse, 0x1, R17 ;  /* 0x0000000101112824 */ /* 0x040fe200078e0211 */
[C---:B------:R-:W-:Y:S01]  /*0a50*/  @P4 IADD3 R13, PT, PT, R1.reuse, R13, RZ ;  /* 0x0000000d010d4210 */ /* 0x040fe20007ffe0ff */
[----:B------:R0:W-:Y:S01]  /*0a60*/  @P6 STL.U8 [R9], RZ ;  /* 0x000000ff09006387 */ /* 0x0001e20000100000 */
[----:B------:R-:W-:-:S03]  /*0a70*/  @P3 IMAD.IADD R11, R1, 0x1, R11 ;  /* 0x00000001010b3824 */ /* 0x000fc600078e020b */
[----:B------:R0:W-:Y:S01]  /*0a80*/  @P1 STL.U8 [R28], RZ ;  /* 0x000000ff1c001387 */ /* 0x0001e20000100000 */
[----:B------:R-:W-:-:S03]  /*0a90*/  @P5 IMAD.IADD R22, R1, 0x1, R22 ;  /* 0x0000000101165824 */ /* 0x000fc600078e0216 */
[----:B------:R0:W-:Y:S04]  /*0aa0*/  @P2 STL.U8 [R17], RZ ;  /* 0x000000ff11002387 */ /* 0x0001e80000100000 */
[----:B------:R0:W-:Y:S04]  /*0ab0*/  @P3 STL.U8 [R11], RZ ;  /* 0x000000ff0b003387 */ /* 0x0001e80000100000 */
[----:B------:R0:W-:Y:S04]  /*0ac0*/  @P4 STL.U8 [R13], RZ ;  /* 0x000000ff0d004387 */ /* 0x0001e80000100000 */
[----:B------:R0:W-:Y:S01]  /*0ad0*/  @P5 STL.U8 [R22], RZ ;  /* 0x000000ff16005387 */ /* 0x0001e20000100000 */
[----:B------:R-:W-:-:S13]  /*0ae0*/  ISETP.GE.AND P1, PT, R7, -0xc, PT ;  /* 0xfffffff40700780c */ /* 0x000fda0003f26270 */
[----:B0-----:R-:W-:Y:S05]  /*0af0*/  @!P1 BRA `(.L_x_9) ;  /* 0xfffffff800509947 */ /* 0x001fea000383ffff */
.L_x_8:
[----:B------:R-:W-:Y:S05]  /*0b00*/  BSYNC.RECONVERGENT B2 ;  /* 0x0000000000027941 */ /* 0x000fea0003800200 */
.L_x_7:
[----:B------:R-:W-:Y:S01]  /*0b10*/  IMAD.MOV R0, RZ, RZ, -R7 ;  /* 0x000000ffff007224 */ /* 0x000fe200078e0a07 */
[----:B------:R-:W-:Y:S04]  /*0b20*/  BSSY.RECONVERGENT B2, `(.L_x_10) ;  /* 0x000003b000027945 */ /* 0x000fe80003800200 */
[----:B------:R-:W-:-:S13]  /*0b30*/  ISETP.GT.AND P1, PT, R0, 0x4, PT ;  /* 0x000000040000780c */ /* 0x000fda0003f24270 */
[----:B------:R-:W-:Y:S05]  /*0b40*/  @!P1 BRA `(.L_x_11) ;  /* 0x0000000000e09947 */ /* 0x000fea0003800000 */
[C---:B------:R-:W-:Y:S01]  /*0b50*/  IMAD.WIDE R8, R5.reuse, 0x4, R20 ;  /* 0x0000000405087825 */ /* 0x040fe200078e0214 */
[----:B------:R-:W0:Y:S04]  /*0b60*/  LDC.64 R14, c[0x0][0x390] ;  /* 0x0000e400ff0e7b82 */ /* 0x000e280000000a00 */
[----:B------:R-:W0:Y:S01]  /*0b70*/  LDG.E R23, desc[UR6][R8.64+-0x8] ;  /* 0xfffff80608177981 */ /* 0x000e22000c1e1900 */
[----:B------:R-:W-:-:S03]  /*0b80*/  VIADD R5, R5, 0x4 ;  /* 0x0000000405057836 */ /* 0x000fc60000000000 */
[----:B------:R-:W2:Y:S01]  /*0b90*/  LDG.E R25, desc[UR6][R8.64+-0x4] ;  /* 0xfffffc0608197981 */ /* 0x000ea2000c1e1900 */
[----:B------:R-:W-:-:S03]  /*0ba0*/  IMAD.WIDE R28, R5, 0x4, R20 ;  /* 0x00000004051c7825 */ /* 0x000fc600078e0214 */
[----:B------:R-:W3:Y:S04]  /*0bb0*/  LDG.E R27, desc[UR6][R8.64] ;  /* 0x00000006081b7981 */ /* 0x000ee8000c1e1900 */
[----:B------:R-:W4:Y:S04]  /*0bc0*/  LDG.E R17, desc[UR6][R8.64+0x4] ;  /* 0x0000040608117981 */ /* 0x000f28000c1e1900 */
[----:B------:R-:W5:Y:S04]  /*0bd0*/  LDG.E R6, desc[UR6][R28.64+-0x8] ;  /* 0xfffff8061c067981 */ /* 0x000f68000c1e1900 */
[----:B------:R-:W5:Y:S04]  /*0be0*/  LDG.E R11, desc[UR6][R28.64+-0x4] ;  /* 0xfffffc061c0b7981 */ /* 0x000f68000c1e1900 */
[----:B------:R-:W5:Y:S04]  /*0bf0*/  LDG.E R13, desc[UR6][R28.64] ;  /* 0x000000061c0d7981 */ /* 0x000f68000c1e1900 */
[----:B------:R-:W5:Y:S01]  /*0c00*/  LDG.E R19, desc[UR6][R28.64+0x4] ;  /* 0x000004061c137981 */ /* 0x000f62000c1e1900 */
[----:B0-----:R-:W-:-:S05]  /*0c10*/  IMAD.WIDE R22, R23, 0x4, R14 ;  /* 0x0000000417167825 */ /* 0x001fca00078e020e */
[----:B------:R-:W5:Y:S01]  /*0c20*/  LDG.E R0, desc[UR6][R22.64] ;  /* 0x0000000616007981 */ /* 0x000f62000c1e1900 */
[----:B--2---:R-:W-:-:S04]  /*0c30*/  IMAD.WIDE R24, R25, 0x4, R14 ;  /* 0x0000000419187825 */ /* 0x004fc800078e020e */
[--C-:B---3--:R-:W-:Y:S01]  /*0c40*/  IMAD.WIDE R26, R27, 0x4, R14.reuse ;  /* 0x000000041b1a7825 */ /* 0x108fe200078e020e */
[----:B------:R-:W2:Y:S03]  /*0c50*/  LDG.E R2, desc[UR6][R24.64] ;  /* 0x0000000618027981 */ /* 0x000ea6000c1e1900 */
[--C-:B----4-:R-:W-:Y:S01]  /*0c60*/  IMAD.WIDE R16, R17, 0x4, R14.reuse ;  /* 0x0000000411107825 */ /* 0x110fe200078e020e */
[----:B------:R-:W3:Y:S03]  /*0c70*/  LDG.E R4, desc[UR6][R26.64] ;  /* 0x000000061a047981 */ /* 0x000ee6000c1e1900 */
[--C-:B-----5:R-:W-:Y:S02]  /*0c80*/  IMAD.WIDE R8, R6, 0x4, R14.reuse ;  /* 0x0000000406087825 */ /* 0x120fe400078e020e */
[----:B------:R-:W4:Y:S02]  /*0c90*/  LDG.E R6, desc[UR6][R16.64] ;  /* 0x0000000610067981 */ /* 0x000f24000c1e1900 */
[----:B------:R-:W-:-:S02]  /*0ca0*/  IMAD.WIDE R10, R11, 0x4, R14 ;  /* 0x000000040b0a7825 */ /* 0x000fc400078e020e */
[----:B------:R-:W5:Y:S02]  /*0cb0*/  LDG.E R8, desc[UR6][R8.64] ;  /* 0x0000000608087981 */ /* 0x000f64000c1e1900 */
[--C-:B------:R-:W-:Y:S02]  /*0cc0*/  IMAD.WIDE R12, R13, 0x4, R14.reuse ;  /* 0x000000040d0c7825 */ /* 0x100fe400078e020e */
[----:B------:R-:W5:Y:S02]  /*0cd0*/  LDG.E R10, desc[UR6][R10.64] ;  /* 0x000000060a0a7981 */ /* 0x000f64000c1e1900 */
[----:B------:R-:W-:Y:S02]  /*0ce0*/  IMAD.WIDE R14, R19, 0x4, R14 ;  /* 0x00000004130e7825 */ /* 0x000fe400078e020e */
[----:B------:R-:W5:Y:S04]  /*0cf0*/  LDG.E R12, desc[UR6][R12.64] ;  /* 0x000000060c0c7981 */ /* 0x000f68000c1e1900 */
[----:B------:R-:W5:Y:S01]  /*0d00*/  LDG.E R14, desc[UR6][R14.64] ;  /* 0x000000060e0e7981 */ /* 0x000f62000c1e1900 */
[----:B------:R-:W-:Y:S01]  /*0d10*/  IADD3 R7, PT, PT, R7, 0x4, RZ ;  /* 0x0000000407077810 */ /* 0x000fe20007ffe0ff */
[----:B------:R-:W-:-:S04]  /*0d20*/  VIADD R5, R5, 0x4 ;  /* 0x0000000405057836 */ /* 0x000fc80000000000 */
[----:B------:R-:W-:Y:S01]  /*0d30*/  VIADD R7, R7, 0x4 ;  /* 0x0000000407077836 */ /* 0x000fe20000000000 */
[----:B------:R-:W-:Y:S02]  /*0d40*/  ISETP.NE.AND P2, PT, R0, -0x1, PT ;  /* 0xffffffff0000780c */ /* 0x000fe40003f45270 */
[----:B--2---:R-:W-:-:S11]  /*0d50*/  ISETP.NE.AND P1, PT, R2, -0x1, PT ;  /* 0xffffffff0200780c */ /* 0x004fd60003f25270 */
[----:B------:R-:W-:Y:S01]  /*0d60*/  @P2 IMAD.IADD R0, R1, 0x1, R0 ;  /* 0x0000000101002824 */ /* 0x000fe200078e0200 */
[----:B---3--:R-:W-:-:S04]  /*0d70*/  ISETP.NE.AND P0, PT, R4, -0x1, PT ;  /* 0xffffffff0400780c */ /* 0x008fc80003f05270 */
[----:B------:R0:W-:Y:S01]  /*0d80*/  @P2 STL.U8 [R0], RZ ;  /* 0x000000ff00002387 */ /* 0x0001e20000100000 */
[----:B----4-:R-:W-:Y:S02]  /*0d90*/  ISETP.NE.AND P2, PT, R6, -0x1, PT ;  /* 0xffffffff0600780c */ /* 0x010fe40003f45270 */
[----:B-----5:R-:W-:Y:S02]  /*0da0*/  ISETP.NE.AND P3, PT, R8, -0x1, PT ;  /* 0xffffffff0800780c */ /* 0x020fe40003f65270 */
[----:B------:R-:W-:Y:S02]  /*0db0*/  ISETP.NE.AND P4, PT, R10, -0x1, PT ;  /* 0xffffffff0a00780c */ /* 0x000fe40003f85270 */
[----:B------:R-:W-:Y:S02]  /*0dc0*/  ISETP.NE.AND P5, PT, R12, -0x1, PT ;  /* 0xffffffff0c00780c */ /* 0x000fe40003fa5270 */
[----:B------:R-:W-:Y:S01]  /*0dd0*/  ISETP.NE.AND P6, PT, R14, -0x1, PT ;  /* 0xffffffff0e00780c */ /* 0x000fe20003fc5270 */
[C---:B------:R-:W-:Y:S01]  /*0de0*/  @P0 IMAD.IADD R4, R1.reuse, 0x1, R4 ;  /* 0x0000000101040824 */ /* 0x040fe200078e0204 */
[----:B------:R-:W-:-:S03]  /*0df0*/  @P1 IADD3 R2, PT, PT, R1, R2, RZ ;  /* 0x0000000201021210 */ /* 0x000fc60007ffe0ff */
[C---:B------:R-:W-:Y:S02]  /*0e00*/  @P2 IMAD.IADD R6, R1.reuse, 0x1, R6 ;  /* 0x0000000101062824 */ /* 0x040fe400078e0206 */
[C---:B------:R-:W-:Y:S02]  /*0e10*/  @P3 IMAD.IADD R8, R1.reuse, 0x1, R8 ;  /* 0x0000000101083824 */ /* 0x040fe400078e0208 */
[C---:B------:R-:W-:Y:S01]  /*0e20*/  @P4 IMAD.IADD R10, R1.reuse, 0x1, R10 ;  /* 0x00000001010a4824 */ /* 0x040fe200078e020a */
[----:B------:R0:W-:Y:S01]  /*0e30*/  @P1 STL.U8 [R2], RZ ;  /* 0x000000ff02001387 */ /* 0x0001e20000100000 */
[----:B------:R-:W-:-:S03]  /*0e40*/  @P5 IMAD.IADD R12, R1, 0x1, R12 ;  /* 0x00000001010c5824 */ /* 0x000fc600078e020c */
[----:B------:R0:W-:Y:S01]  /*0e50*/  @P0 STL.U8 [R4], RZ ;  /* 0x000000ff04000387 */ /* 0x0001e20000100000 */
[----:B------:R-:W-:-:S03]  /*0e60*/  @P6 IMAD.IADD R14, R1, 0x1, R14 ;  /* 0x00000001010e6824 */ /* 0x000fc600078e020e */
[----:B------:R0:W-:Y:S04]  /*0e70*/  @P2 STL.U8 [R6], RZ ;  /* 0x000000ff06002387 */ /* 0x0001e80000100000 */
[----:B------:R0:W-:Y:S04]  /*0e80*/  @P3 STL.U8 [R8], RZ ;  /* 0x000000ff08003387 */ /* 0x0001e80000100000 */
[----:B------:R0:W-:Y:S04]  /*0e90*/  @P4 STL.U8 [R10], RZ ;  /* 0x000000ff0a004387 */ /* 0x0001e80000100000 */
[----:B------:R0:W-:Y:S04]  /*0ea0*/  @P5 STL.U8 [R12], RZ ;  /* 0x000000ff0c005387 */ /* 0x0001e80000100000 */
[----:B------:R0:W-:Y:S01]  /*0eb0*/  @P6 STL.U8 [R14], RZ ;  /* 0x000000ff0e006387 */ /* 0x0001e20000100000 */
[----:B------:R-:W-:-:S13]  /*0ec0*/  PLOP3.LUT P0, PT, PT, PT, PT, 0x8, 0x80 ;  /* 0x000000000080781c */ /* 0x000fda0003f0e170 */
.L_x_11:
[----:B------:R-:W-:Y:S05]  /*0ed0*/  BSYNC.RECONVERGENT B2 ;  /* 0x0000000000027941 */ /* 0x000fea0003800200 */
.L_x_10:
[----:B------:R-:W-:-:S13]  /*0ee0*/  ISETP.NE.OR P0, PT, R7, RZ, P0 ;  /* 0x000000ff0700720c */ /* 0x000fda0000705670 */
[----:B------:R-:W-:Y:S05]  /*0ef0*/  @!P0 BREAK.RELIABLE B1 ;  /* 0x0000000000018942 */ /* 0x000fea0003800100 */
[----:B------:R-:W-:Y:S05]  /*0f00*/  @!P0 BRA `(.L_x_1) ;  /* 0x00000000007c8947 */ /* 0x000fea0003800000 */
.L_x_6:
[----:B------:R-:W-:Y:S05]  /*0f10*/  BSYNC.RELIABLE B1 ;  /* 0x0000000000017941 */ /* 0x000fea0003800100 */
.L_x_5:
[----:B------:R-:W-:Y:S01]  /*0f20*/  IMAD.WIDE R16, R5, 0x4, R20 ;  /* 0x0000000405107825 */ /* 0x000fe200078e0214 */
[----:B0-----:R-:W0:Y:S04]  /*0f30*/  LDC.64 R14, c[0x0][0x390] ;  /* 0x0000e400ff0e7b82 */ /* 0x001e280000000a00 */
[----:B------:R-:W0:Y:S04]  /*0f40*/  LDG.E R9, desc[UR6][R16.64+-0x8] ;  /* 0xfffff80610097981 */ /* 0x000e28000c1e1900 */
[----:B------:R-:W2:Y:S04]  /*0f50*/  LDG.E R11, desc[UR6][R16.64+-0x4] ;  /* 0xfffffc06100b7981 */ /* 0x000ea8000c1e1900 */
[----:B------:R-:W3:Y:S04]  /*0f60*/  LDG.E R13, desc[UR6][R16.64] ;  /* 0x00000006100d7981 */ /* 0x000ee8000c1e1900 */
[----:B------:R-:W4:Y:S01]  /*0f70*/  LDG.E R19, desc[UR6][R16.64+0x4] ;  /* 0x0000040610137981 */ /* 0x000f22000c1e1900 */
[----:B0-----:R-:W-:-:S04]  /*0f80*/  IMAD.WIDE R8, R9, 0x4, R14 ;  /* 0x0000000409087825 */ /* 0x001fc800078e020e */
[--C-:B--2---:R-:W-:Y:S01]  /*0f90*/  IMAD.WIDE R10, R11, 0x4, R14.reuse ;  /* 0x000000040b0a7825 */ /* 0x104fe200078e020e */
[----:B------:R-:W2:Y:S03]  /*0fa0*/  LDG.E R0, desc[UR6][R8.64] ;  /* 0x0000000608007981 */ /* 0x000ea6000c1e1900 */
[--C-:B---3--:R-:W-:Y:S01]  /*0fb0*/  IMAD.WIDE R12, R13, 0x4, R14.reuse ;  /* 0x000000040d0c7825 */ /* 0x108fe200078e020e */
[----:B------:R-:W3:Y:S03]  /*0fc0*/  LDG.E R2, desc[UR6][R10.64] ;  /* 0x000000060a027981 */ /* 0x000ee6000c1e1900 */
[----:B----4-:R-:W-:Y:S01]  /*0fd0*/  IMAD.WIDE R14, R19, 0x4, R14 ;  /* 0x00000004130e7825 */ /* 0x010fe200078e020e */
[----:B------:R-:W4:Y:S04]  /*0fe0*/  LDG.E R4, desc[UR6][R12.64] ;  /* 0x000000060c047981 */ /* 0x000f28000c1e1900 */
[----:B------:R-:W5:Y:S01]  /*0ff0*/  LDG.E R6, desc[UR6][R14.64] ;  /* 0x000000060e067981 */ /* 0x000f62000c1e1900 */
[----:B------:R-:W-:Y:S01]  /*1000*/  IADD3 R7, PT, PT, R7, 0x4, RZ ;  /* 0x0000000407077810 */ /* 0x000fe20007ffe0ff */
[----:B------:R-:W-:Y:S01]  /*1010*/  VIADD R5, R5, 0x4 ;  /* 0x0000000405057836 */ /* 0x000fe20000000000 */
[----:B--2---:R-:W-:-:S02]  /*1020*/  ISETP.NE.AND P0, PT, R0, -0x1, PT ;  /* 0xffffffff0000780c */ /* 0x004fc40003f05270 */
[----:B---3--:R-:W-:Y:S02]  /*1030*/  ISETP.NE.AND P1, PT, R2, -0x1, PT ;  /* 0xffffffff0200780c */ /* 0x008fe40003f25270 */
[----:B----4-:R-:W-:Y:S02]  /*1040*/  ISETP.NE.AND P2, PT, R4, -0x1, PT ;  /* 0xffffffff0400780c */ /* 0x010fe40003f45270 */
[----:B-----5:R-:W-:-:S07]  /*1050*/  ISETP.NE.AND P3, PT, R6, -0x1, PT ;  /* 0xffffffff0600780c */ /* 0x020fce0003f65270 */
[C---:B------:R-:W-:Y:S02]  /*1060*/  @P0 IMAD.IADD R0, R1.reuse, 0x1, R0 ;  /* 0x0000000101000824 */ /* 0x040fe400078e0200 */
[----:B------:R-:W-:-:S03]  /*1070*/  @P1 IMAD.IADD R2, R1, 0x1, R2 ;  /* 0x0000000101021824 */ /* 0x000fc600078e0202 */
[----:B------:R1:W-:Y:S01]  /*1080*/  @P0 STL.U8 [R0], RZ ;  /* 0x000000ff00000387 */ /* 0x0003e20000100000 */
[----:B------:R-:W-:-:S03]  /*1090*/  @P2 IMAD.IADD R4, R1, 0x1, R4 ;  /* 0x0000000101042824 */ /* 0x000fc600078e0204 */
[----:B------:R1:W-:Y:S01]  /*10a0*/  @P1 STL.U8 [R2], RZ ;  /* 0x000000ff02001387 */ /* 0x0003e20000100000 */
[----:B------:R-:W-:-:S03]  /*10b0*/  @P3 IMAD.IADD R6, R1, 0x1, R6 ;  /* 0x0000000101063824 */ /* 0x000fc600078e0206 */
[----:B------:R1:W-:Y:S04]  /*10c0*/  @P2 STL.U8 [R4], RZ ;  /* 0x000000ff04002387 */ /* 0x0003e80000100000 */
[----:B------:R1:W-:Y:S01]  /*10d0*/  @P3 STL.U8 [R6], RZ ;  /* 0x000000ff06003387 */ /* 0x0003e20000100000 */
[----:B------:R-:W-:-:S13]  /*10e0*/  ISETP.NE.AND P0, PT, R7, RZ, PT ;  /* 0x000000ff0700720c */ /* 0x000fda0003f05270 */
[----:B-1----:R-:W-:Y:S05]  /*10f0*/  @P0 BRA `(.L_x_5) ;  /* 0xfffffffc00880947 */ /* 0x002fea000383ffff */
.L_x_1:
[----:B------:R-:W-:Y:S05]  /*1100*/  BSYNC.RECONVERGENT B0 ;  /* 0x0000000000007941 */ /* 0x000fea0003800200 */
.L_x_0:
[----:B------:R-:W-:Y:S05]  /*1110*/  WARPSYNC.ALL ;  /* 0x0000000000007948 */ /* 0x000fea0003800000 */
[----:B0-----:R-:W2:Y:S01]  /*1120*/  LDL.U8 R0, [R1] ;  /* 0x0000000001007983 */ /* 0x001ea20000100000 */
[----:B------:R-:W-:Y:S01]  /*1130*/  BSSY.RECONVERGENT B0, `(.L_x_12) ;  /* 0x0000200000007945 */ /* 0x000fe20003800200 */
[----:B--2---:R-:W-:Y:S01]  /*1140*/  ISETP.NE.AND P0, PT, R0, RZ, PT ;  /* 0x000000ff0000720c */ /* 0x004fe20003f05270 */
[----:B------:R-:W-:-:S12]  /*1150*/  IMAD.MOV.U32 R0, RZ, RZ, RZ ;  /* 0x000000ffff007224 */ /* 0x000fd800078e00ff */
[----:B------:R-:W-:Y:S05]  /*1160*/  @P0 BRA `(.L_x_13) ;  /* 0x0000001c00f00947 */ /* 0x000fea0003800000 */
[----:B------:R-:W2:Y:S02]  /*1170*/  LDL.U8 R0, [R1+0x1] ;  /* 0x0000010001007983 */ /* 0x000ea40000100000 */
[----:B--2---:R-:W-:Y:S01]  /*1180*/  ISETP.NE.AND P0, PT, R0, RZ, PT ;  /* 0x000000ff0000720c */ /* 0x004fe20003f05270 */
[----:B------:R-:W-:-:S12]  /*1190*/  IMAD.MOV.U32 R0, RZ, RZ, 0x1 ;  /* 0x00000001ff007424 */ /* 0x000fd800078e00ff */
        /* <DEDUP_REMOVED lines=15> */
[----:B------:R-:W-:-:S12]  /*1290*/  HFMA2 R0, -RZ, RZ, 0, 2.98023223876953125e-07 ;  /* 0x00000005ff007431 */ /* 0x000fd800000001ff */
        /* <DEDUP_REMOVED lines=26> */
[----:B--2---:R-:W-:Y:S02]  /*1440*/  ISETP.NE.AND P0, PT, R0, RZ, PT ;  /* 0x000000ff0000720c */ /* 0x004fe40003f05270 */
[----:B------:R-:W-:-:S11]  /*1450*/  MOV R0, 0xc ;  /* 0x0000000c00007802 */ /* 0x000fd60000000f00 */
        /* <DEDUP_REMOVED lines=27> */
[----:B------:R-:W-:-:S12]  /*1610*/  HFMA2 R0, -RZ, RZ, 0, 1.132488250732421875e-06 ;  /* 0x00000013ff007431 */ /* 0x000fd800000001ff */
        /* <DEDUP_REMOVED lines=55> */
[----:B------:R-:W-:-:S12]  /*1990*/  HFMA2 R0, -RZ, RZ, 0, 1.966953277587890625e-06 ;  /* 0x00000021ff007431 */ /* 0x000fd800000001ff */
        /* <DEDUP_REMOVED lines=47> */
[----:B------:R-:W-:-:S12]  /*1c90*/  HFMA2 R0, -RZ, RZ, 0, 2.682209014892578125e-06 ;  /* 0x0000002dff007431 */ /* 0x000fd800000001ff */
        /* <DEDUP_REMOVED lines=47> */
[----:B------:R-:W-:-:S12]  /*1f90*/  HFMA2 R0, -RZ, RZ, 0, 3.397464752197265625e-06 ;  /* 0x00000039ff007431 */ /* 0x000fd800000001ff */
        /* <DEDUP_REMOVED lines=47> */
[----:B------:R-:W-:-:S12]  /*2290*/  HFMA2 R0, -RZ, RZ, 0, 4.112720489501953125e-06 ;  /* 0x00000045ff007431 */ /* 0x000fd800000001ff */
        /* <DEDUP_REMOVED lines=47> */
[----:B------:R-:W-:-:S12]  /*2590*/  HFMA2 R0, -RZ, RZ, 0, 4.827976226806640625e-06 ;  /* 0x00000051ff007431 */ /* 0x000fd800000001ff */
        /* <DEDUP_REMOVED lines=47> */
[----:B------:R-:W-:-:S12]  /*2890*/  HFMA2 R0, -RZ, RZ, 0, 5.543231964111328125e-06 ;  /* 0x0000005dff007431 */ /* 0x000fd800000001ff */
        /* <DEDUP_REMOVED lines=47> */
[----:B------:R-:W-:-:S12]  /*2b90*/  HFMA2 R0, -RZ, RZ, 0, 6.258487701416015625e-06 ;  /* 0x00000069ff007431 */ /* 0x000fd800000001ff */
        /* <DEDUP_REMOVED lines=47> */
[----:B------:R-:W-:-:S12]  /*2e90*/  HFMA2 R0, -RZ, RZ, 0, 6.973743438720703125e-06 ;  /* 0x00000075ff007431 */ /* 0x000fd800000001ff */
        /* <DEDUP_REMOVED lines=38> */
[----:B--2---:R-:W-:-:S13]  /*3100*/  ISETP.NE.AND P0, PT, R0, RZ, PT ;  /* 0x000000ff0000720c */ /* 0x004fda0003f05270 */
[----:B------:R-:W-:Y:S05]  /*3110*/  @!P0 EXIT ;  /* 0x000000000000894d */ /* 0x000fea0003800000 */
[----:B------:R-:W-:-:S07]  /*3120*/  IMAD.MOV.U32 R0, RZ, RZ, 0x7f ;  /* 0x0000007fff007424 */ /* 0x000fce00078e00ff */
.L_x_13:
[----:B------:R-:W-:Y:S05]  /*3130*/  BSYNC.RECONVERGENT B0 ;  /* 0x0000000000007941 */ /* 0x000fea0003800200 */
.L_x_12:
[----:B------:R-:W0:Y:S02]  /*3140*/  LDC.64 R4, c[0x0][0x390] ;  /* 0x0000e400ff047b82 */ /* 0x000e240000000a00 */
[----:B0-----:R-:W-:-:S05]  /*3150*/  IMAD.WIDE R2, R3, 0x4, R4 ;  /* 0x0000000403027825 */ /* 0x001fca00078e0204 */
[----:B------:R-:W-:Y:S01]  /*3160*/  STG.E desc[UR6][R2.64], R0 ;  /* 0x0000000002007986 */ /* 0x000fe2000c101906 */
[----:B------:R-:W-:Y:S05]  /*3170*/  EXIT ;  /* 0x000000000000794d */ /* 0x000fea0003800000 */
.L_x_14:
[----:B------:R-:W-:-:S00]  /*3180*/  BRA `(.L_x_14) ;  /* 0xfffffffc00fc7947 */ /* 0x000fc0000383ffff */
[----:B------:R-:W-:-:S00]  /*3190*/  NOP ;  /* 0x0000000000007918 */ /* 0x000fc00000000000 */
        /* <DEDUP_REMOVED lines=14> */
.L_x_15:


//--------------------- .nv.shared.reserved.0     --------------------------
	.section	.nv.shared.reserved.0,"aw",@nobits
	.weak		__nv_reservedSMEM_offset_0_alias
	.size		__nv_reservedSMEM_offset_0_alias, 0, 64
	.other		__nv_reservedSMEM_offset_0_alias,@"STO_CUDA_RESERVED_SHARED STV_DEFAULT"
__nv_reservedSMEM_offset_0_alias:
	.zero		0
	.zero		64


//--------------------- .nv.constant0._Z10colorGraphPiS_S_i --------------------------
	.section	.nv.constant0._Z10colorGraphPiS_S_i,"a",@progbits
	.sectionflags	@""
	.align	4
.nv.constant0._Z10colorGraphPiS_S_i:
	.zero		924


//--------------------- SYMBOLS --------------------------

	.type		.nv.reservedSmem.offset0,@object
	.size		.nv.reservedSmem.offset0,0x4
